	.target	sm_100a

	.elftype	@"ET_EXEC"


//--------------------- .note.nv.tkinfo           --------------------------
	.section	.note.nv.tkinfo,"",@"SHT_NOTE"
	.sectionflags	@"SHF_NOTE_NV_TKINFO"
	.tkinfo
        /*0018*/ 	.word	0x00000002
        /*0030*/ 	.string	""
        /*0030*/ 	.string	"ptxas"
        /*0030*/ 	.string	"Cuda compilation tools, release 13.0, V13.0.88"
        /*0030*/ 	.string	"Build cuda_13.0.r13.0/compiler.36424714_0"
        /*0030*/ 	.string	"-arch sm_100a -m 64 "



//--------------------- .note.nv.cuinfo           --------------------------
	.section	.note.nv.cuinfo,"",@"SHT_NOTE"
	.sectionflags	@"SHF_NOTE_NV_CUINFO"
        /*0018*/ 	.short	0x0002
        /*001a*/ 	.short	0x0064
        /*001c*/ 	.short	0x0082
	.zero		2


//--------------------- .nv.info                  --------------------------
	.section	.nv.info,"",@"SHT_CUDA_INFO"
	.align	4


	//----- nvinfo : EIATTR_REGCOUNT
	.align		4
        /*0000*/ 	.byte	0x04, 0x2f
        /*0002*/ 	.short	(.L_20 - .L_19)
	.align		4
.L_19:
        /*0004*/ 	.word	index@(_ZN7cutlass13device_kernelINS_4gemm6kernel13GemmUniversalIN4cute5tupleIJiiiiEEENS1_10collective13CollectiveMmaINS1_35MainloopSm100TmaUmmaWarpSpecializedILi5ELi2ELi4ENS5_IJNS4_1CILi1EEESB_SB_EEEEENS5_IJNSA_ILi64EEENSA_ILi256EEENSA_ILi128EEEEEENS_12float_e4m3_tENS5_IJlSB_lEEESI_SJ_NS4_8TiledMMAINS4_8MMA_AtomIJNS4_10MMA_TraitsINS4_19SM100_MMA_F8F6F4_SSEJSI_SI_fSE_SF_NS4_17integral_constantINS4_4UMMA5MajorELSQ_0EEESR_NSO_INSP_7ScaleInELSS_0EEEST_EEEEEENS4_6LayoutISC_NS5_IJNSA_ILi0EEESX_SX_EEEEENS5_IJNS4_10UnderscoreES10_S10_EEEEENS4_13SM90_TMA_LOADENS4_14ComposedLayoutINS4_7SwizzleILi3ELi4ELi3EEENS4_18smem_ptr_flag_bitsILi8EEENSW_INS5_IJNSA_ILi8EEESG_EEENS5_IJSG_SB_EEEEEEEvNS4_8identityES13_S1D_vS1E_EENS_8epilogue10collective18CollectiveEpilogueINS1G_23Sm100TmaWarpSpecializedILi4ELi2ELi32ELb0ELb0EEEJSH_NS5_IJNSW_ISE_SB_EES1L_EEESI_SJ_SI_SJ_NS1G_6fusion15FusionCallbacksIS1K_NS1N_17LinearCombinationISI_fSI_fLNS_15FloatRoundStyleE2EEESH_S1M_JEEENS4_5SM1004TMEM4LOAD26SM100_TMEM_LOAD_16dp32b32xES13_NS14_INS15_ILi2ELi4ELi3EEES18_NSW_INS5_IJS19_SE_EEENS5_IJSE_SB_EEEEEEENS4_39AutoVectorizingCopyWithAssumedAlignmentILi128EEENS4_14SM90_TMA_STOREES21_S23_S23_EEEvvEEEEvNT_6ParamsE)
        /*0008*/ 	.word	0x00000079


	//----- nvinfo : EIATTR_FRAME_SIZE
	.align		4
.L_20:
        /*000c*/ 	.byte	0x04, 0x11
        /*000e*/ 	.short	(.L_22 - .L_21)
	.align		4
.L_21:
        /*0010*/ 	.word	index@($__internal_2_$__cuda_sm10x_tcgen05_guardrail_trap_unallocated_columns_being_dealloced)
        /*0014*/ 	.word	0x00000000


	//----- nvinfo : EIATTR_FRAME_SIZE
	.align		4
.L_22:
        /*0018*/ 	.byte	0x04, 0x11
        /*001a*/ 	.short	(.L_24 - .L_23)
	.align		4
.L_23:
        /*001c*/ 	.word	index@($__internal_1_$__cuda_sm10x_tcgen05_guardrail_trap_phase_invalid_during_alloc)
        /*0020*/ 	.word	0x00000000


	//----- nvinfo : EIATTR_FRAME_SIZE
	.align		4
.L_24:
        /*0024*/ 	.byte	0x04, 0x11
        /*0026*/ 	.short	(.L_26 - .L_25)
	.align		4
.L_25:
        /*0028*/ 	.word	index@($__internal_0_$__cuda_sm10x_tcgen05_guardrail_trap_col_being_dealloced_not_returned_by_alloc)
        /*002c*/ 	.word	0x00000000


	//----- nvinfo : EIATTR_FRAME_SIZE
	.align		4
.L_26:
        /*0030*/ 	.byte	0x04, 0x11
        /*0032*/ 	.short	(.L_28 - .L_27)
	.align		4
.L_27:
        /*0034*/ 	.word	index@(_ZN7cutlass13device_kernelINS_4gemm6kernel13GemmUniversalIN4cute5tupleIJiiiiEEENS1_10collective13CollectiveMmaINS1_35MainloopSm100TmaUmmaWarpSpecializedILi5ELi2ELi4ENS5_IJNS4_1CILi1EEESB_SB_EEEEENS5_IJNSA_ILi64EEENSA_ILi256EEENSA_ILi128EEEEEENS_12float_e4m3_tENS5_IJlSB_lEEESI_SJ_NS4_8TiledMMAINS4_8MMA_AtomIJNS4_10MMA_TraitsINS4_19SM100_MMA_F8F6F4_SSEJSI_SI_fSE_SF_NS4_17integral_constantINS4_4UMMA5MajorELSQ_0EEESR_NSO_INSP_7ScaleInELSS_0EEEST_EEEEEENS4_6LayoutISC_NS5_IJNSA_ILi0EEESX_SX_EEEEENS5_IJNS4_10UnderscoreES10_S10_EEEEENS4_13SM90_TMA_LOADENS4_14ComposedLayoutINS4_7SwizzleILi3ELi4ELi3EEENS4_18smem_ptr_flag_bitsILi8EEENSW_INS5_IJNSA_ILi8EEESG_EEENS5_IJSG_SB_EEEEEEEvNS4_8identityES13_S1D_vS1E_EENS_8epilogue10collective18CollectiveEpilogueINS1G_23Sm100TmaWarpSpecializedILi4ELi2ELi32ELb0ELb0EEEJSH_NS5_IJNSW_ISE_SB_EES1L_EEESI_SJ_SI_SJ_NS1G_6fusion15FusionCallbacksIS1K_NS1N_17LinearCombinationISI_fSI_fLNS_15FloatRoundStyleE2EEESH_S1M_JEEENS4_5SM1004TMEM4LOAD26SM100_TMEM_LOAD_16dp32b32xES13_NS14_INS15_ILi2ELi4ELi3EEES18_NSW_INS5_IJS19_SE_EEENS5_IJSE_SB_EEEEEEENS4_39AutoVectorizingCopyWithAssumedAlignmentILi128EEENS4_14SM90_TMA_STOREES21_S23_S23_EEEvvEEEEvNT_6ParamsE)
        /*0038*/ 	.word	0x00000000


	//----- nvinfo : EIATTR_MIN_STACK_SIZE
	.align		4
.L_28:
        /*003c*/ 	.byte	0x04, 0x12
        /*003e*/ 	.short	(.L_30 - .L_29)
	.align		4
.L_29:
        /*0040*/ 	.word	index@(_ZN7cutlass13device_kernelINS_4gemm6kernel13GemmUniversalIN4cute5tupleIJiiiiEEENS1_10collective13CollectiveMmaINS1_35MainloopSm100TmaUmmaWarpSpecializedILi5ELi2ELi4ENS5_IJNS4_1CILi1EEESB_SB_EEEEENS5_IJNSA_ILi64EEENSA_ILi256EEENSA_ILi128EEEEEENS_12float_e4m3_tENS5_IJlSB_lEEESI_SJ_NS4_8TiledMMAINS4_8MMA_AtomIJNS4_10MMA_TraitsINS4_19SM100_MMA_F8F6F4_SSEJSI_SI_fSE_SF_NS4_17integral_constantINS4_4UMMA5MajorELSQ_0EEESR_NSO_INSP_7ScaleInELSS_0EEEST_EEEEEENS4_6LayoutISC_NS5_IJNSA_ILi0EEESX_SX_EEEEENS5_IJNS4_10UnderscoreES10_S10_EEEEENS4_13SM90_TMA_LOADENS4_14ComposedLayoutINS4_7SwizzleILi3ELi4ELi3EEENS4_18smem_ptr_flag_bitsILi8EEENSW_INS5_IJNSA_ILi8EEESG_EEENS5_IJSG_SB_EEEEEEEvNS4_8identityES13_S1D_vS1E_EENS_8epilogue10collective18CollectiveEpilogueINS1G_23Sm100TmaWarpSpecializedILi4ELi2ELi32ELb0ELb0EEEJSH_NS5_IJNSW_ISE_SB_EES1L_EEESI_SJ_SI_SJ_NS1G_6fusion15FusionCallbacksIS1K_NS1N_17LinearCombinationISI_fSI_fLNS_15FloatRoundStyleE2EEESH_S1M_JEEENS4_5SM1004TMEM4LOAD26SM100_TMEM_LOAD_16dp32b32xES13_NS14_INS15_ILi2ELi4ELi3EEES18_NSW_INS5_IJS19_SE_EEENS5_IJSE_SB_EEEEEEENS4_39AutoVectorizingCopyWithAssumedAlignmentILi128EEENS4_14SM90_TMA_STOREES21_S23_S23_EEEvvEEEEvNT_6ParamsE)
        /*0044*/ 	.word	0x00000000
.L_30:


//--------------------- .nv.compat                --------------------------
	.section	.nv.compat,"",@"SHT_CUDA_COMPAT_INFO"
	.align	4
        /*0000*/ 	.byte	0x02, 0x09, 0x01, 0x00, 0x02, 0x02, 0x02, 0x00, 0x02, 0x05, 0x05, 0x00, 0x03, 0x07, 0x01, 0x01
        /*0010*/ 	.byte	0x02, 0x03, 0x01, 0x00, 0x02, 0x06, 0x01, 0x00, 0x04, 0x0b, 0x08, 0x00, 0x09, 0x00, 0x00, 0x00
        /*0020*/ 	.byte	0x00, 0x00, 0x00, 0x00


//--------------------- .nv.info._ZN7cutlass13device_kernelINS_4gemm6kernel13GemmUniversalIN4cute5tupleIJiiiiEEENS1_10collective13CollectiveMmaINS1_35MainloopSm100TmaUmmaWarpSpecializedILi5ELi2ELi4ENS5_IJNS4_1CILi1EEESB_SB_EEEEENS5_IJNSA_ILi64EEENSA_ILi256EEENSA_ILi128EEEEEENS_12float_e4m3_tENS5_IJlSB_lEEESI_SJ_NS4_8TiledMMAINS4_8MMA_AtomIJNS4_10MMA_TraitsINS4_19SM100_MMA_F8F6F4_SSEJSI_SI_fSE_SF_NS4_17integral_constantINS4_4UMMA5MajorELSQ_0EEESR_NSO_INSP_7ScaleInELSS_0EEEST_EEEEEENS4_6LayoutISC_NS5_IJNSA_ILi0EEESX_SX_EEEEENS5_IJNS4_10UnderscoreES10_S10_EEEEENS4_13SM90_TMA_LOADENS4_14ComposedLayoutINS4_7SwizzleILi3ELi4ELi3EEENS4_18smem_ptr_flag_bitsILi8EEENSW_INS5_IJNSA_ILi8EEESG_EEENS5_IJSG_SB_EEEEEEEvNS4_8identityES13_S1D_vS1E_EENS_8epilogue10collective18CollectiveEpilogueINS1G_23Sm100TmaWarpSpecializedILi4ELi2ELi32ELb0ELb0EEEJSH_NS5_IJNSW_ISE_SB_EES1L_EEESI_SJ_SI_SJ_NS1G_6fusion15FusionCallbacksIS1K_NS1N_17LinearCombinationISI_fSI_fLNS_15FloatRoundStyleE2EEESH_S1M_JEEENS4_5SM1004TMEM4LOAD26SM100_TMEM_LOAD_16dp32b32xES13_NS14_INS15_ILi2ELi4ELi3EEES18_NSW_INS5_IJS19_SE_EEENS5_IJSE_SB_EEEEEEENS4_39AutoVectorizingCopyWithAssumedAlignmentILi128EEENS4_14SM90_TMA_STOREES21_S23_S23_EEEvvEEEEvNT_6ParamsE --------------------------
	.section	.nv.info._ZN7cutlass13device_kernelINS_4gemm6kernel13GemmUniversalIN4cute5tupleIJiiiiEEENS1_10collective13CollectiveMmaINS1_35MainloopSm100TmaUmmaWarpSpecializedILi5ELi2ELi4ENS5_IJNS4_1CILi1EEESB_SB_EEEEENS5_IJNSA_ILi64EEENSA_ILi256EEENSA_ILi128EEEEEENS_12float_e4m3_tENS5_IJlSB_lEEESI_SJ_NS4_8TiledMMAINS4_8MMA_AtomIJNS4_10MMA_TraitsINS4_19SM100_MMA_F8F6F4_SSEJSI_SI_fSE_SF_NS4_17integral_constantINS4_4UMMA5MajorELSQ_0EEESR_NSO_INSP_7ScaleInELSS_0EEEST_EEEEEENS4_6LayoutISC_NS5_IJNSA_ILi0EEESX_SX_EEEEENS5_IJNS4_10UnderscoreES10_S10_EEEEENS4_13SM90_TMA_LOADENS4_14ComposedLayoutINS4_7SwizzleILi3ELi4ELi3EEENS4_18smem_ptr_flag_bitsILi8EEENSW_INS5_IJNSA_ILi8EEESG_EEENS5_IJSG_SB_EEEEEEEvNS4_8identityES13_S1D_vS1E_EENS_8epilogue10collective18CollectiveEpilogueINS1G_23Sm100TmaWarpSpecializedILi4ELi2ELi32ELb0ELb0EEEJSH_NS5_IJNSW_ISE_SB_EES1L_EEESI_SJ_SI_SJ_NS1G_6fusion15FusionCallbacksIS1K_NS1N_17LinearCombinationISI_fSI_fLNS_15FloatRoundStyleE2EEESH_S1M_JEEENS4_5SM1004TMEM4LOAD26SM100_TMEM_LOAD_16dp32b32xES13_NS14_INS15_ILi2ELi4ELi3EEES18_NSW_INS5_IJS19_SE_EEENS5_IJSE_SB_EEEEEEENS4_39AutoVectorizingCopyWithAssumedAlignmentILi128EEENS4_14SM90_TMA_STOREES21_S23_S23_EEEvvEEEEvNT_6ParamsE,"",@"SHT_CUDA_INFO"
	.sectionflags	@""
	.align	4


	//----- nvinfo : EIATTR_CUDA_API_VERSION
	.align		4
        /*0000*/ 	.byte	0x04, 0x37
        /*0002*/ 	.short	(.L_32 - .L_31)
.L_31:
        /*0004*/ 	.word	0x00000082


	//----- nvinfo : EIATTR_KPARAM_INFO
	.align		4
.L_32:
        /*0008*/ 	.byte	0x04, 0x17
        /*000a*/ 	.short	(.L_34 - .L_33)
.L_33:
        /*000c*/ 	.word	0x00000000
        /*0010*/ 	.short	0x0000
        /*0012*/ 	.short	0x0000
        /*0014*/ 	.byte	0x00, 0xf0, 0x01, 0x20


	//----- nvinfo : EIATTR_AT_ENTRY_FRAGMENTS
	.align		4
.L_34:
        /*0018*/ 	.byte	0x04, 0x4f
        /*001a*/ 	.short	(.L_36 - .L_35)


	//   ....[0]....
.L_35:
        /*001c*/ 	.word	0x00000006


	//----- nvinfo : EIATTR_RESERVED_SMEM_USED
	.align		4
.L_36:
        /*0020*/ 	.byte	0x01, 0x41
	.zero		2


	//----- nvinfo : EIATTR_SPARSE_MMA_MASK
	.align		4
        /*0024*/ 	.byte	0x03, 0x50
        /*0026*/ 	.short	0x0000


	//----- nvinfo : EIATTR_TCGEN05_1CTA_USED
	.align		4
        /*0028*/ 	.byte	0x01, 0x51
	.zero		2


	//----- nvinfo : EIATTR_MAXREG_COUNT
	.align		4
        /*002c*/ 	.byte	0x03, 0x1b
        /*002e*/ 	.short	0x00ff


	//----- nvinfo : EIATTR_NUM_BARRIERS
	.align		4
        /*0030*/ 	.byte	0x02, 0x4c
        /*0032*/ 	.byte	0x07
	.zero		1


	//----- nvinfo : EIATTR_EXTERNS
	.align		4
        /*0034*/ 	.byte	0x04, 0x0f
        /*0036*/ 	.short	(.L_38 - .L_37)


	//   ....[0]....
	.align		4
.L_37:
        /*0038*/ 	.word	index@(__assertfail)


	//----- nvinfo : EIATTR_MERCURY_ISA_VERSION
	.align		4
.L_38:
        /*003c*/ 	.byte	0x03, 0x5f
        /*003e*/ 	.short	0x0101


	//----- nvinfo : EIATTR_INT_WARP_WIDE_INSTR_OFFSETS
	.align		4
        /*0040*/ 	.byte	0x04, 0x31
        /*0042*/ 	.short	(.L_40 - .L_39)


	//   ....[0]....
.L_39:
        /*0044*/ 	.word	0x00001e00


	//   ....[1]....
        /*0048*/ 	.word	0x00003930


	//   ....[2]....
        /*004c*/ 	.word	0x00003960


	//   ....[3]....
        /*0050*/ 	.word	0x000039b0


	//   ....[4]....
        /*0054*/ 	.word	0x000042d0


	//   ....[5]....
        /*0058*/ 	.word	0x00004330


	//   ....[6]....
        /*005c*/ 	.word	0x00004410


	//   ....[7]....
        /*0060*/ 	.word	0x00004480


	//   ....[8]....
        /*0064*/ 	.word	0x00004590


	//   ....[9]....
        /*0068*/ 	.word	0x00004620


	//   ....[10]....
        /*006c*/ 	.word	0x000047f0


	//   ....[11]....
        /*0070*/ 	.word	0x00004950


	//----- nvinfo : EIATTR_COOP_GROUP_MASK_REGIDS
	.align		4
.L_40:
        /*0074*/ 	.byte	0x04, 0x29
        /*0076*/ 	.short	(.L_42 - .L_41)


	//   ....[0]....
.L_41:
        /*0078*/ 	.word	0xffffffff


	//   ....[1]....
        /*007c*/ 	.word	0xffffffff


	//   ....[2]....
        /*0080*/ 	.word	0xffffffff


	//   ....[3]....
        /*0084*/ 	.word	0xffffffff


	//   ....[4]....
        /*0088*/ 	.word	0xffffffff


	//   ....[5]....
        /*008c*/ 	.word	0xffffffff


	//   ....[6]....
        /*0090*/ 	.word	0xffffffff


	//   ....[7]....
        /*0094*/ 	.word	0xffffffff


	//   ....[8]....
        /*0098*/ 	.word	0xffffffff


	//   ....[9]....
        /*009c*/ 	.word	0xffffffff


	//   ....[10]....
        /*00a0*/ 	.word	0xffffffff


	//   ....[11]....
        /*00a4*/ 	.word	0xffffffff


	//   ....[12]....
        /*00a8*/ 	.word	0xffffffff


	//----- nvinfo : EIATTR_COOP_GROUP_INSTR_OFFSETS
	.align		4
.L_42:
        /*00ac*/ 	.byte	0x04, 0x28
        /*00ae*/ 	.short	(.L_44 - .L_43)


	//   ....[0]....
.L_43:
        /*00b0*/ 	.word	0x00000090


	//   ....[1]....
        /*00b4*/ 	.word	0x000004d0


	//   ....[2]....
        /*00b8*/ 	.word	0x00000660


	//   ....[3]....
        /*00bc*/ 	.word	0x00000800


	//   ....[4]....
        /*00c0*/ 	.word	0x00000900


	//   ....[5]....
        /*00c4*/ 	.word	0x00000a70


	//   ....[6]....
        /*00c8*/ 	.word	0x00000c10


	//   ....[7]....
        /*00cc*/ 	.word	0x00001ce0


	//   ....[8]....
        /*00d0*/ 	.word	0x00002b50


	//   ....[9]....
        /*00d4*/ 	.word	0x00002d60


	//   ....[10]....
        /*00d8*/ 	.word	0x00002d90


	//   ....[11]....
        /*00dc*/ 	.word	0x00003820


	//   ....[12]....
        /*00e0*/ 	.word	0x00003a50


	//----- nvinfo : EIATTR_VRC_CTA_INIT_COUNT
	.align		4
.L_44:
        /*00e4*/ 	.byte	0x02, 0x4a
        /*00e6*/ 	.byte	0x80
	.zero		1


	//----- nvinfo : EIATTR_SYSCALL_OFFSETS
	.align		4
        /*00e8*/ 	.byte	0x04, 0x46
        /*00ea*/ 	.short	(.L_46 - .L_45)


	//   ....[0]....
.L_45:
        /*00ec*/ 	.word	0x000053d0


	//   ....[1]....
        /*00f0*/ 	.word	0x00005510


	//   ....[2]....
        /*00f4*/ 	.word	0x00005d10


	//   ....[3]....
        /*00f8*/ 	.word	0x00006ab0


	//   ....[4]....
        /*00fc*/ 	.word	0x00007810


	//   ....[5]....
        /*0100*/ 	.word	0x000085a0


	//----- nvinfo : EIATTR_MBARRIER_INSTR_OFFSETS
	.align		4
.L_46:
        /*0104*/ 	.byte	0x04, 0x39
        /*0106*/ 	.short	(.L_48 - .L_47)


	//   ....[0]....
.L_47:
        /*0108*/ 	.word	0x000005b0
        /*010c*/ 	.word	0x000000ff
        /*0110*/ 	.word	0x00000000
        /*0114*/ 	.short	0x0100
        /*0116*/ 	.byte	0x05
	.zero		1


	//   ....[1]....
        /*0118*/ 	.word	0x000005c0
        /*011c*/ 	.word	0x000000ff
        /*0120*/ 	.word	0x00000028
        /*0124*/ 	.short	0x0100
        /*0126*/ 	.byte	0x05
	.zero		1


	//   ....[2]....
        /*0128*/ 	.word	0x000005d0
        /*012c*/ 	.word	0x000000ff
        /*0130*/ 	.word	0x00000008
        /*0134*/ 	.short	0x0100
        /*0136*/ 	.byte	0x05
	.zero		1


	//   ....[3]....
        /*0138*/ 	.word	0x000005e0
        /*013c*/ 	.word	0x000000ff
        /*0140*/ 	.word	0x00000030
        /*0144*/ 	.short	0x0100
        /*0146*/ 	.byte	0x05
	.zero		1


	//   ....[4]....
        /*0148*/ 	.word	0x000005f0
        /*014c*/ 	.word	0x000000ff
        /*0150*/ 	.word	0x00000010
        /*0154*/ 	.short	0x0100
        /*0156*/ 	.byte	0x05
	.zero		1


	//   ....[5]....
        /*0158*/ 	.word	0x00000600
        /*015c*/ 	.word	0x000000ff
        /*0160*/ 	.word	0x00000038
        /*0164*/ 	.short	0x0100
        /*0166*/ 	.byte	0x05
	.zero		1


	//   ....[6]....
        /*0168*/ 	.word	0x00000610
        /*016c*/ 	.word	0x000000ff
        /*0170*/ 	.word	0x00000018
        /*0174*/ 	.short	0x0100
        /*0176*/ 	.byte	0x05
	.zero		1


	//   ....[7]....
        /*0178*/ 	.word	0x00000620
        /*017c*/ 	.word	0x000000ff
        /*0180*/ 	.word	0x00000040
        /*0184*/ 	.short	0x0100
        /*0186*/ 	.byte	0x05
	.zero		1


	//   ....[8]....
        /*0188*/ 	.word	0x00000630
        /*018c*/ 	.word	0x000000ff
        /*0190*/ 	.word	0x00000020
        /*0194*/ 	.short	0x0100
        /*0196*/ 	.byte	0x05
	.zero		1


	//   ....[9]....
        /*0198*/ 	.word	0x00000640
        /*019c*/ 	.word	0x000000ff
        /*01a0*/ 	.word	0x00000048
        /*01a4*/ 	.short	0x0100
        /*01a6*/ 	.byte	0x05
	.zero		1


	//   ....[10]....
        /*01a8*/ 	.word	0x00000770
        /*01ac*/ 	.word	0x000000ff
        /*01b0*/ 	.word	0x00000050
        /*01b4*/ 	.short	0x0100
        /*01b6*/ 	.byte	0x07
	.zero		1


	//   ....[11]....
        /*01b8*/ 	.word	0x00000780
        /*01bc*/ 	.word	0x000000ff
        /*01c0*/ 	.word	0x00000070
        /*01c4*/ 	.short	0x0100
        /*01c6*/ 	.byte	0x07
	.zero		1


	//   ....[12]....
        /*01c8*/ 	.word	0x00000790
        /*01cc*/ 	.word	0x000000ff
        /*01d0*/ 	.word	0x00000058
        /*01d4*/ 	.short	0x0100
        /*01d6*/ 	.byte	0x07
	.zero		1


	//   ....[13]....
        /*01d8*/ 	.word	0x000007a0
        /*01dc*/ 	.word	0x000000ff
        /*01e0*/ 	.word	0x00000078
        /*01e4*/ 	.short	0x0100
        /*01e6*/ 	.byte	0x07
	.zero		1


	//   ....[14]....
        /*01e8*/ 	.word	0x000007b0
        /*01ec*/ 	.word	0x000000ff
        /*01f0*/ 	.word	0x00000060
        /*01f4*/ 	.short	0x0100
        /*01f6*/ 	.byte	0x07
	.zero		1


	//   ....[15]....
        /*01f8*/ 	.word	0x000007c0
        /*01fc*/ 	.word	0x000000ff
        /*0200*/ 	.word	0x00000080
        /*0204*/ 	.short	0x0100
        /*0206*/ 	.byte	0x07
	.zero		1


	//   ....[16]....
        /*0208*/ 	.word	0x000007d0
        /*020c*/ 	.word	0x000000ff
        /*0210*/ 	.word	0x00000068
        /*0214*/ 	.short	0x0100
        /*0216*/ 	.byte	0x07
	.zero		1


	//   ....[17]....
        /*0218*/ 	.word	0x000007e0
        /*021c*/ 	.word	0x000000ff
        /*0220*/ 	.word	0x00000088
        /*0224*/ 	.short	0x0100
        /*0226*/ 	.byte	0x07
	.zero		1


	//   ....[18]....
        /*0228*/ 	.word	0x000008d0
        /*022c*/ 	.word	0x000000ff
        /*0230*/ 	.word	0x00000090
        /*0234*/ 	.short	0x0100
        /*0236*/ 	.byte	0x05
	.zero		1


	//   ....[19]....
        /*0238*/ 	.word	0x000008e0
        /*023c*/ 	.word	0x000000ff
        /*0240*/ 	.word	0x00000098
        /*0244*/ 	.short	0x0100
        /*0246*/ 	.byte	0x05
	.zero		1


	//   ....[20]....
        /*0248*/ 	.word	0x00000a20
        /*024c*/ 	.word	0x000000ff
        /*0250*/ 	.word	0x000000a0
        /*0254*/ 	.short	0x0100
        /*0256*/ 	.byte	0x05
	.zero		1


	//   ....[21]....
        /*0258*/ 	.word	0x00000a30
        /*025c*/ 	.word	0x000000ff
        /*0260*/ 	.word	0x000000b0
        /*0264*/ 	.short	0x0100
        /*0266*/ 	.byte	0x05
	.zero		1


	//   ....[22]....
        /*0268*/ 	.word	0x00000a40
        /*026c*/ 	.word	0x000000ff
        /*0270*/ 	.word	0x000000a8
        /*0274*/ 	.short	0x0100
        /*0276*/ 	.byte	0x05
	.zero		1


	//   ....[23]....
        /*0278*/ 	.word	0x00000a50
        /*027c*/ 	.word	0x000000ff
        /*0280*/ 	.word	0x000000b8
        /*0284*/ 	.short	0x0100
        /*0286*/ 	.byte	0x05
	.zero		1


	//   ....[24]....
        /*0288*/ 	.word	0x00000b80
        /*028c*/ 	.word	0x000000ff
        /*0290*/ 	.word	0x000000c0
        /*0294*/ 	.short	0x0100
        /*0296*/ 	.byte	0x07
	.zero		1


	//   ....[25]....
        /*0298*/ 	.word	0x00000b90
        /*029c*/ 	.word	0x000000ff
        /*02a0*/ 	.word	0x000000e0
        /*02a4*/ 	.short	0x0100
        /*02a6*/ 	.byte	0x07
	.zero		1


	//   ....[26]....
        /*02a8*/ 	.word	0x00000ba0
        /*02ac*/ 	.word	0x000000ff
        /*02b0*/ 	.word	0x000000c8
        /*02b4*/ 	.short	0x0100
        /*02b6*/ 	.byte	0x07
	.zero		1


	//   ....[27]....
        /*02b8*/ 	.word	0x00000bb0
        /*02bc*/ 	.word	0x000000ff
        /*02c0*/ 	.word	0x000000e8
        /*02c4*/ 	.short	0x0100
        /*02c6*/ 	.byte	0x07
	.zero		1


	//   ....[28]....
        /*02c8*/ 	.word	0x00000bc0
        /*02cc*/ 	.word	0x000000ff
        /*02d0*/ 	.word	0x000000d0
        /*02d4*/ 	.short	0x0100
        /*02d6*/ 	.byte	0x07
	.zero		1


	//   ....[29]....
        /*02d8*/ 	.word	0x00000bd0
        /*02dc*/ 	.word	0x000000ff
        /*02e0*/ 	.word	0x000000f0
        /*02e4*/ 	.short	0x0100
        /*02e6*/ 	.byte	0x07
	.zero		1


	//   ....[30]....
        /*02e8*/ 	.word	0x00000be0
        /*02ec*/ 	.word	0x000000ff
        /*02f0*/ 	.word	0x000000d8
        /*02f4*/ 	.short	0x0100
        /*02f6*/ 	.byte	0x07
	.zero		1


	//   ....[31]....
        /*02f8*/ 	.word	0x00000bf0
        /*02fc*/ 	.word	0x000000ff
        /*0300*/ 	.word	0x000000f8
        /*0304*/ 	.short	0x0100
        /*0306*/ 	.byte	0x07
	.zero		1


	//   ....[32]....
        /*0308*/ 	.word	0x00000ce0
        /*030c*/ 	.word	0x000000ff
        /*0310*/ 	.word	0x00000100
        /*0314*/ 	.short	0x0100
        /*0316*/ 	.byte	0x05
	.zero		1


	//   ....[33]....
        /*0318*/ 	.word	0x00000cf0
        /*031c*/ 	.word	0x000000ff
        /*0320*/ 	.word	0x00000110
        /*0324*/ 	.short	0x0100
        /*0326*/ 	.byte	0x05
	.zero		1


	//   ....[34]....
        /*0328*/ 	.word	0x00000d00
        /*032c*/ 	.word	0x000000ff
        /*0330*/ 	.word	0x00000108
        /*0334*/ 	.short	0x0100
        /*0336*/ 	.byte	0x05
	.zero		1


	//   ....[35]....
        /*0338*/ 	.word	0x00000d10
        /*033c*/ 	.word	0x000000ff
        /*0340*/ 	.word	0x00000118
        /*0344*/ 	.short	0x0100
        /*0346*/ 	.byte	0x05
	.zero		1


	//   ....[36]....
        /*0348*/ 	.word	0x000015e0
        /*034c*/ 	.word	0x00000002
        /*0350*/ 	.word	0x00000110
        /*0354*/ 	.short	0x010a
        /*0356*/ 	.byte	0xff
	.zero		1


	//   ....[37]....
        /*0358*/ 	.word	0x00001610
        /*035c*/ 	.word	0x00000002
        /*0360*/ 	.word	0x00000100
        /*0364*/ 	.short	0x0101
        /*0366*/ 	.byte	0xff
	.zero		1


	//   ....[38]....
        /*0368*/ 	.word	0x000016e0
        /*036c*/ 	.word	0x000000ff
        /*0370*/ 	.word	0x00000028
        /*0374*/ 	.short	0x010a
        /*0376*/ 	.byte	0x08
	.zero		1


	//   ....[39]....
        /*0378*/ 	.word	0x00001780
        /*037c*/ 	.word	0x000000ff
        /*0380*/ 	.word	0x00000028
        /*0384*/ 	.short	0x010a
        /*0386*/ 	.byte	0x21
	.zero		1


	//   ....[40]....
        /*0388*/ 	.word	0x000018d0
        /*038c*/ 	.word	0x000000ff
        /*0390*/ 	.word	0x00000028
        /*0394*/ 	.short	0x010a
        /*0396*/ 	.byte	0x08
	.zero		1


	//   ....[41]....
        /*0398*/ 	.word	0x000019e0
        /*039c*/ 	.word	0x000000ff
        /*03a0*/ 	.word	0x00000098
        /*03a4*/ 	.short	0x0101
        /*03a6*/ 	.byte	0x04
	.zero		1


	//   ....[42]....
        /*03a8*/ 	.word	0x00001a00
        /*03ac*/ 	.word	0x000000ff
        /*03b0*/ 	.word	0x00000028
        /*03b4*/ 	.short	0x010a
        /*03b6*/ 	.byte	0x08
	.zero		1


	//   ....[43]....
        /*03b8*/ 	.word	0x00001a80
        /*03bc*/ 	.word	0x000000ff
        /*03c0*/ 	.word	0x00000028
        /*03c4*/ 	.short	0x010a
        /*03c6*/ 	.byte	0x11
	.zero		1


	//   ....[44]....
        /*03c8*/ 	.word	0x00001bd0
        /*03cc*/ 	.word	0x000000ff
        /*03d0*/ 	.word	0x00000028
        /*03d4*/ 	.short	0x010a
        /*03d6*/ 	.byte	0x08
	.zero		1


	//   ....[45]....
        /*03d8*/ 	.word	0x00001d10
        /*03dc*/ 	.word	0x00000002
        /*03e0*/ 	.word	0x000000a0
        /*03e4*/ 	.short	0x010a
        /*03e6*/ 	.byte	0xff
	.zero		1


	//   ....[46]....
        /*03e8*/ 	.word	0x00001dd0
        /*03ec*/ 	.word	0x00000002
        /*03f0*/ 	.word	0x00000000
        /*03f4*/ 	.short	0x0101
        /*03f6*/ 	.byte	0xff
	.zero		1


	//   ....[47]....
        /*03f8*/ 	.word	0x00002330
        /*03fc*/ 	.word	0x000000ff
        /*0400*/ 	.word	0x00000000
        /*0404*/ 	.short	0x010a
        /*0406*/ 	.byte	0x05
	.zero		1


	//   ....[48]....
        /*0408*/ 	.word	0x000023c0
        /*040c*/ 	.word	0x000000ff
        /*0410*/ 	.word	0x00000000
        /*0414*/ 	.short	0x010a
        /*0416*/ 	.byte	0x05
	.zero		1


	//   ....[49]....
        /*0418*/ 	.word	0x00002450
        /*041c*/ 	.word	0x000000ff
        /*0420*/ 	.word	0x00000000
        /*0424*/ 	.short	0x010a
        /*0426*/ 	.byte	0x05
	.zero		1


	//   ....[50]....
        /*0428*/ 	.word	0x000024e0
        /*042c*/ 	.word	0x000000ff
        /*0430*/ 	.word	0x00000000
        /*0434*/ 	.short	0x010a
        /*0436*/ 	.byte	0x05
	.zero		1


	//   ....[51]....
        /*0438*/ 	.word	0x00002580
        /*043c*/ 	.word	0x00000000
        /*0440*/ 	.word	0x00000000
        /*0444*/ 	.short	0x010a
        /*0446*/ 	.byte	0xff
	.zero		1


	//   ....[52]....
        /*0448*/ 	.word	0x000026a0
        /*044c*/ 	.word	0x00000000
        /*0450*/ 	.word	0x00000100
        /*0454*/ 	.short	0x010a
        /*0456*/ 	.byte	0xff
	.zero		1


	//   ....[53]....
        /*0458*/ 	.word	0x00002710
        /*045c*/ 	.word	0x00000000
        /*0460*/ 	.word	0x00000000
        /*0464*/ 	.short	0x0101
        /*0466*/ 	.byte	0xff
	.zero		1


	//   ....[54]....
        /*0468*/ 	.word	0x00002730
        /*046c*/ 	.word	0x000000ff
        /*0470*/ 	.word	0x000000b0
        /*0474*/ 	.short	0x010a
        /*0476*/ 	.byte	0x05
	.zero		1


	//   ....[55]....
        /*0478*/ 	.word	0x00002850
        /*047c*/ 	.word	0x00000000
        /*0480*/ 	.word	0x000000a0
        /*0484*/ 	.short	0x010a
        /*0486*/ 	.byte	0xff
	.zero		1


	//   ....[56]....
        /*0488*/ 	.word	0x00002950
        /*048c*/ 	.word	0x00000000
        /*0490*/ 	.word	0x00000000
        /*0494*/ 	.short	0x0101
        /*0496*/ 	.byte	0xff
	.zero		1


	//   ....[57]....
        /*0498*/ 	.word	0x000029e0
        /*049c*/ 	.word	0x000000ff
        /*04a0*/ 	.word	0x000000b0
        /*04a4*/ 	.short	0x0106
        /*04a6*/ 	.byte	0x05
	.zero		1


	//   ....[58]....
        /*04a8*/ 	.word	0x00002a00
        /*04ac*/ 	.word	0x000000ff
        /*04b0*/ 	.word	0x000000b0
        /*04b4*/ 	.short	0x010a
        /*04b6*/ 	.byte	0x05
	.zero		1


	//   ....[59]....
        /*04b8*/ 	.word	0x00002a90
        /*04bc*/ 	.word	0x000000ff
        /*04c0*/ 	.word	0x000000b0
        /*04c4*/ 	.short	0x0106
        /*04c6*/ 	.byte	0x04
	.zero		1


	//   ....[60]....
        /*04c8*/ 	.word	0x00002ad0
        /*04cc*/ 	.word	0x00000000
        /*04d0*/ 	.word	0x000000b0
        /*04d4*/ 	.short	0x010a
        /*04d6*/ 	.byte	0xff
	.zero		1


	//   ....[61]....
        /*04d8*/ 	.word	0x00003010
        /*04dc*/ 	.word	0x00000000
        /*04e0*/ 	.word	0x000000a0
        /*04e4*/ 	.short	0x010a
        /*04e6*/ 	.byte	0xff
	.zero		1


	//   ....[62]....
        /*04e8*/ 	.word	0x00003110
        /*04ec*/ 	.word	0x00000003
        /*04f0*/ 	.word	0x00000000
        /*04f4*/ 	.short	0x0101
        /*04f6*/ 	.byte	0xff
	.zero		1


	//   ....[63]....
        /*04f8*/ 	.word	0x00003120
        /*04fc*/ 	.word	0x000000ff
        /*0500*/ 	.word	0x00000000
        /*0504*/ 	.short	0x010a
        /*0506*/ 	.byte	0x06
	.zero		1


	//   ....[64]....
        /*0508*/ 	.word	0x000031a0
        /*050c*/ 	.word	0x000000ff
        /*0510*/ 	.word	0x000000e0
        /*0514*/ 	.short	0x010a
        /*0516*/ 	.byte	0x07
	.zero		1


	//   ....[65]....
        /*0518*/ 	.word	0x00003280
        /*051c*/ 	.word	0x000000ff
        /*0520*/ 	.word	0x00000000
        /*0524*/ 	.short	0x010a
        /*0526*/ 	.byte	0x06
	.zero		1


	//   ....[66]....
        /*0528*/ 	.word	0x000033b0
        /*052c*/ 	.word	0x000000ff
        /*0530*/ 	.word	0x00000000
        /*0534*/ 	.short	0x010a
        /*0536*/ 	.byte	0x1a
	.zero		1


	//   ....[67]....
        /*0538*/ 	.word	0x00003650
        /*053c*/ 	.word	0x000000ff
        /*0540*/ 	.word	0x00000000
        /*0544*/ 	.short	0x010a
        /*0546*/ 	.byte	0x06
	.zero		1


	//   ....[68]....
        /*0548*/ 	.word	0x000036e0
        /*054c*/ 	.word	0x000000ff
        /*0550*/ 	.word	0x00000000
        /*0554*/ 	.short	0x010a
        /*0556*/ 	.byte	0x06
	.zero		1


	//   ....[69]....
        /*0558*/ 	.word	0x00003770
        /*055c*/ 	.word	0x000000ff
        /*0560*/ 	.word	0x00000000
        /*0564*/ 	.short	0x010a
        /*0566*/ 	.byte	0x06
	.zero		1


	//   ....[70]....
        /*0568*/ 	.word	0x00003800
        /*056c*/ 	.word	0x000000ff
        /*0570*/ 	.word	0x00000000
        /*0574*/ 	.short	0x010a
        /*0576*/ 	.byte	0x07
	.zero		1


	//   ....[71]....
        /*0578*/ 	.word	0x00003c80
        /*057c*/ 	.word	0x00000000
        /*0580*/ 	.word	0x000000a0
        /*0584*/ 	.short	0x010a
        /*0586*/ 	.byte	0xff
	.zero		1


	//   ....[72]....
        /*0588*/ 	.word	0x00003d40
        /*058c*/ 	.word	0x00000000
        /*0590*/ 	.word	0x00000000
        /*0594*/ 	.short	0x0101
        /*0596*/ 	.byte	0xff
	.zero		1


	//   ....[73]....
        /*0598*/ 	.word	0x00004060
        /*059c*/ 	.word	0x000000ff
        /*05a0*/ 	.word	0x00000098
        /*05a4*/ 	.short	0x010a
        /*05a6*/ 	.byte	0x07
	.zero		1


	//   ....[74]....
        /*05a8*/ 	.word	0x00004250
        /*05ac*/ 	.word	0x000000ff
        /*05b0*/ 	.word	0x00000070
        /*05b4*/ 	.short	0x010a
        /*05b6*/ 	.byte	0x07
	.zero		1


	//   ....[75]....
        /*05b8*/ 	.word	0x000043c0
        /*05bc*/ 	.word	0x000000ff
        /*05c0*/ 	.word	0x00000050
        /*05c4*/ 	.short	0x010b
        /*05c6*/ 	.byte	0x07
	.zero		1


	//   ....[76]....
        /*05c8*/ 	.word	0x000043d0
        /*05cc*/ 	.word	0x000000ff
        /*05d0*/ 	.word	0x00000000
        /*05d4*/ 	.short	0x0101
        /*05d6*/ 	.byte	0x08
	.zero		1


	//   ....[77]....
        /*05d8*/ 	.word	0x000043e0
        /*05dc*/ 	.word	0x000000ff
        /*05e0*/ 	.word	0x00000078
        /*05e4*/ 	.short	0x010a
        /*05e6*/ 	.byte	0x07
	.zero		1


	//   ....[78]....
        /*05e8*/ 	.word	0x00004530
        /*05ec*/ 	.word	0x000000ff
        /*05f0*/ 	.word	0x00000058
        /*05f4*/ 	.short	0x010b
        /*05f6*/ 	.byte	0x07
	.zero		1


	//   ....[79]....
        /*05f8*/ 	.word	0x00004540
        /*05fc*/ 	.word	0x000000ff
        /*0600*/ 	.word	0x00000000
        /*0604*/ 	.short	0x0101
        /*0606*/ 	.byte	0x08
	.zero		1


	//   ....[80]....
        /*0608*/ 	.word	0x00004550
        /*060c*/ 	.word	0x000000ff
        /*0610*/ 	.word	0x00000080
        /*0614*/ 	.short	0x010a
        /*0616*/ 	.byte	0x07
	.zero		1


	//   ....[81]....
        /*0618*/ 	.word	0x000046d0
        /*061c*/ 	.word	0x000000ff
        /*0620*/ 	.word	0x00000060
        /*0624*/ 	.short	0x010b
        /*0626*/ 	.byte	0x07
	.zero		1


	//   ....[82]....
        /*0628*/ 	.word	0x00004710
        /*062c*/ 	.word	0x000000ff
        /*0630*/ 	.word	0x00000000
        /*0634*/ 	.short	0x0101
        /*0636*/ 	.byte	0x08
	.zero		1


	//   ....[83]....
        /*0638*/ 	.word	0x00004750
        /*063c*/ 	.word	0x000000ff
        /*0640*/ 	.word	0x00000088
        /*0644*/ 	.short	0x010a
        /*0646*/ 	.byte	0x07
	.zero		1


	//   ....[84]....
        /*0648*/ 	.word	0x00004990
        /*064c*/ 	.word	0x000000ff
        /*0650*/ 	.word	0x00000068
        /*0654*/ 	.short	0x010b
        /*0656*/ 	.byte	0x07
	.zero		1


	//   ....[85]....
        /*0658*/ 	.word	0x000049b0
        /*065c*/ 	.word	0x000000ff
        /*0660*/ 	.word	0x00000000
        /*0664*/ 	.short	0x0101
        /*0666*/ 	.byte	0x0d
	.zero		1


	//   ....[86]....
        /*0668*/ 	.word	0x000049e0
        /*066c*/ 	.word	0x000000ff
        /*0670*/ 	.word	0x00000070
        /*0674*/ 	.short	0x010a
        /*0676*/ 	.byte	0x07
	.zero		1


	//   ....[87]....
        /*0678*/ 	.word	0x00004a00
        /*067c*/ 	.word	0x000000ff
        /*0680*/ 	.word	0x00000078
        /*0684*/ 	.short	0x010a
        /*0686*/ 	.byte	0x07
	.zero		1


	//   ....[88]....
        /*0688*/ 	.word	0x00004a20
        /*068c*/ 	.word	0x000000ff
        /*0690*/ 	.word	0x00000080
        /*0694*/ 	.short	0x010a
        /*0696*/ 	.byte	0x07
	.zero		1


	//   ....[89]....
        /*0698*/ 	.word	0x00004a60
        /*069c*/ 	.word	0x00000000
        /*06a0*/ 	.word	0x00000088
        /*06a4*/ 	.short	0x010a
        /*06a6*/ 	.byte	0xff
	.zero		1


	//   ....[90]....
        /*06a8*/ 	.word	0x00004da0
        /*06ac*/ 	.word	0x00000000
        /*06b0*/ 	.word	0x000000a0
        /*06b4*/ 	.short	0x010a
        /*06b6*/ 	.byte	0xff
	.zero		1


	//   ....[91]....
        /*06b8*/ 	.word	0x00004eb0
        /*06bc*/ 	.word	0x00000000
        /*06c0*/ 	.word	0x00000000
        /*06c4*/ 	.short	0x0101
        /*06c6*/ 	.byte	0xff
	.zero		1


	//   ....[92]....
        /*06c8*/ 	.word	0x000058d0
        /*06cc*/ 	.word	0x00000002
        /*06d0*/ 	.word	0x00000050
        /*06d4*/ 	.short	0x010a
        /*06d6*/ 	.byte	0xff
	.zero		1


	//   ....[93]....
        /*06d8*/ 	.word	0x00005910
        /*06dc*/ 	.word	0x00000071
        /*06e0*/ 	.word	0x000000c0
        /*06e4*/ 	.short	0x010a
        /*06e6*/ 	.byte	0xff
	.zero		1


	//   ....[94]....
        /*06e8*/ 	.word	0x00005a50
        /*06ec*/ 	.word	0x00000002
        /*06f0*/ 	.word	0x00000050
        /*06f4*/ 	.short	0x010a
        /*06f6*/ 	.byte	0xff
	.zero		1


	//   ....[95]....
        /*06f8*/ 	.word	0x00005b70
        /*06fc*/ 	.word	0x00000000
        /*0700*/ 	.word	0x00000000
        /*0704*/ 	.short	0x0101
        /*0706*/ 	.byte	0xff
	.zero		1


	//   ....[96]....
        /*0708*/ 	.word	0x00005bf0
        /*070c*/ 	.word	0x00000071
        /*0710*/ 	.word	0x000000c0
        /*0714*/ 	.short	0x010a
        /*0716*/ 	.byte	0xff
	.zero		1


	//   ....[97]....
        /*0718*/ 	.word	0x00006740
        /*071c*/ 	.word	0x00000000
        /*0720*/ 	.word	0x00000050
        /*0724*/ 	.short	0x010a
        /*0726*/ 	.byte	0xff
	.zero		1


	//   ....[98]....
        /*0728*/ 	.word	0x00006800
        /*072c*/ 	.word	0x00000000
        /*0730*/ 	.word	0x00000050
        /*0734*/ 	.short	0x010a
        /*0736*/ 	.byte	0xff
	.zero		1


	//   ....[99]....
        /*0738*/ 	.word	0x00006930
        /*073c*/ 	.word	0x00000000
        /*0740*/ 	.word	0x00000000
        /*0744*/ 	.short	0x0101
        /*0746*/ 	.byte	0xff
	.zero		1


	//   ....[100]....
        /*0748*/ 	.word	0x000074a0
        /*074c*/ 	.word	0x00000000
        /*0750*/ 	.word	0x00000050
        /*0754*/ 	.short	0x010a
        /*0756*/ 	.byte	0xff
	.zero		1


	//   ....[101]....
        /*0758*/ 	.word	0x00007560
        /*075c*/ 	.word	0x00000000
        /*0760*/ 	.word	0x00000050
        /*0764*/ 	.short	0x010a
        /*0766*/ 	.byte	0xff
	.zero		1


	//   ....[102]....
        /*0768*/ 	.word	0x00007690
        /*076c*/ 	.word	0x00000000
        /*0770*/ 	.word	0x00000000
        /*0774*/ 	.short	0x0101
        /*0776*/ 	.byte	0xff
	.zero		1


	//   ....[103]....
        /*0778*/ 	.word	0x00008230
        /*077c*/ 	.word	0x00000000
        /*0780*/ 	.word	0x00000050
        /*0784*/ 	.short	0x010a
        /*0786*/ 	.byte	0xff
	.zero		1


	//   ....[104]....
        /*0788*/ 	.word	0x000082f0
        /*078c*/ 	.word	0x00000000
        /*0790*/ 	.word	0x00000050
        /*0794*/ 	.short	0x010a
        /*0796*/ 	.byte	0xff
	.zero		1


	//   ....[105]....
        /*0798*/ 	.word	0x00008420
        /*079c*/ 	.word	0x00000000
        /*07a0*/ 	.word	0x00000000
        /*07a4*/ 	.short	0x0101
        /*07a6*/ 	.byte	0xff
	.zero		1


	//   ....[106]....
        /*07a8*/ 	.word	0x00008860
        /*07ac*/ 	.word	0x000000ff
        /*07b0*/ 	.word	0x00000000
        /*07b4*/ 	.short	0x0101
        /*07b6*/ 	.byte	0x05
	.zero		1


	//   ....[107]....
        /*07b8*/ 	.word	0x000090a0
        /*07bc*/ 	.word	0x00000002
        /*07c0*/ 	.word	0x00000110
        /*07c4*/ 	.short	0x010a
        /*07c6*/ 	.byte	0xff
	.zero		1


	//   ....[108]....
        /*07c8*/ 	.word	0x00009100
        /*07cc*/ 	.word	0x00000002
        /*07d0*/ 	.word	0x00000028
        /*07d4*/ 	.short	0x010a
        /*07d6*/ 	.byte	0xff
	.zero		1


	//   ....[109]....
        /*07d8*/ 	.word	0x00009160
        /*07dc*/ 	.word	0x00000002
        /*07e0*/ 	.word	0x00000028
        /*07e4*/ 	.short	0x010a
        /*07e6*/ 	.byte	0xff
	.zero		1


	//   ....[110]....
        /*07e8*/ 	.word	0x000091b0
        /*07ec*/ 	.word	0x00000002
        /*07f0*/ 	.word	0x000000a0
        /*07f4*/ 	.short	0x010a
        /*07f6*/ 	.byte	0xff
	.zero		1


	//   ....[111]....
        /*07f8*/ 	.word	0x00009210
        /*07fc*/ 	.word	0x00000000
        /*0800*/ 	.word	0x00000000
        /*0804*/ 	.short	0x010a
        /*0806*/ 	.byte	0xff
	.zero		1


	//   ....[112]....
        /*0808*/ 	.word	0x00009270
        /*080c*/ 	.word	0x00000000
        /*0810*/ 	.word	0x00000000
        /*0814*/ 	.short	0x010a
        /*0816*/ 	.byte	0xff
	.zero		1


	//   ....[113]....
        /*0818*/ 	.word	0x000092d0
        /*081c*/ 	.word	0x00000000
        /*0820*/ 	.word	0x00000000
        /*0824*/ 	.short	0x010a
        /*0826*/ 	.byte	0xff
	.zero		1


	//   ....[114]....
        /*0828*/ 	.word	0x00009330
        /*082c*/ 	.word	0x00000000
        /*0830*/ 	.word	0x00000000
        /*0834*/ 	.short	0x010a
        /*0836*/ 	.byte	0xff
	.zero		1


	//   ....[115]....
        /*0838*/ 	.word	0x00009380
        /*083c*/ 	.word	0x00000000
        /*0840*/ 	.word	0x00000100
        /*0844*/ 	.short	0x010a
        /*0846*/ 	.byte	0xff
	.zero		1


	//   ....[116]....
        /*0848*/ 	.word	0x000093e0
        /*084c*/ 	.word	0x00000000
        /*0850*/ 	.word	0x000000b0
        /*0854*/ 	.short	0x010a
        /*0856*/ 	.byte	0xff
	.zero		1


	//   ....[117]....
        /*0858*/ 	.word	0x00009430
        /*085c*/ 	.word	0x00000000
        /*0860*/ 	.word	0x000000a0
        /*0864*/ 	.short	0x010a
        /*0866*/ 	.byte	0xff
	.zero		1


	//   ....[118]....
        /*0868*/ 	.word	0x00009490
        /*086c*/ 	.word	0x00000000
        /*0870*/ 	.word	0x000000b0
        /*0874*/ 	.short	0x010a
        /*0876*/ 	.byte	0xff
	.zero		1


	//   ....[119]....
        /*0878*/ 	.word	0x000094e0
        /*087c*/ 	.word	0x00000000
        /*0880*/ 	.word	0x000000a0
        /*0884*/ 	.short	0x010a
        /*0886*/ 	.byte	0xff
	.zero		1


	//   ....[120]....
        /*0888*/ 	.word	0x00009540
        /*088c*/ 	.word	0x00000002
        /*0890*/ 	.word	0x000000e0
        /*0894*/ 	.short	0x010a
        /*0896*/ 	.byte	0xff
	.zero		1


	//   ....[121]....
        /*0898*/ 	.word	0x000095a0
        /*089c*/ 	.word	0x00000000
        /*08a0*/ 	.word	0x00000000
        /*08a4*/ 	.short	0x010a
        /*08a6*/ 	.byte	0xff
	.zero		1


	//   ....[122]....
        /*08a8*/ 	.word	0x00009600
        /*08ac*/ 	.word	0x00000000
        /*08b0*/ 	.word	0x00000000
        /*08b4*/ 	.short	0x010a
        /*08b6*/ 	.byte	0xff
	.zero		1


	//   ....[123]....
        /*08b8*/ 	.word	0x00009660
        /*08bc*/ 	.word	0x00000000
        /*08c0*/ 	.word	0x00000000
        /*08c4*/ 	.short	0x010a
        /*08c6*/ 	.byte	0xff
	.zero		1


	//   ....[124]....
        /*08c8*/ 	.word	0x000096c0
        /*08cc*/ 	.word	0x00000000
        /*08d0*/ 	.word	0x00000000
        /*08d4*/ 	.short	0x010a
        /*08d6*/ 	.byte	0xff
	.zero		1


	//   ....[125]....
        /*08d8*/ 	.word	0x00009720
        /*08dc*/ 	.word	0x00000000
        /*08e0*/ 	.word	0x00000000
        /*08e4*/ 	.short	0x010a
        /*08e6*/ 	.byte	0xff
	.zero		1


	//   ....[126]....
        /*08e8*/ 	.word	0x00009770
        /*08ec*/ 	.word	0x00000000
        /*08f0*/ 	.word	0x000000a0
        /*08f4*/ 	.short	0x010a
        /*08f6*/ 	.byte	0xff
	.zero		1


	//   ....[127]....
        /*08f8*/ 	.word	0x000097d0
        /*08fc*/ 	.word	0x00000000
        /*0900*/ 	.word	0x00000098
        /*0904*/ 	.short	0x010a
        /*0906*/ 	.byte	0xff
	.zero		1


	//   ....[128]....
        /*0908*/ 	.word	0x00009830
        /*090c*/ 	.word	0x00000000
        /*0910*/ 	.word	0x00000070
        /*0914*/ 	.short	0x010a
        /*0916*/ 	.byte	0xff
	.zero		1


	//   ....[129]....
        /*0918*/ 	.word	0x00009890
        /*091c*/ 	.word	0x00000000
        /*0920*/ 	.word	0x00000078
        /*0924*/ 	.short	0x010a
        /*0926*/ 	.byte	0xff
	.zero		1


	//   ....[130]....
        /*0928*/ 	.word	0x000098f0
        /*092c*/ 	.word	0x00000000
        /*0930*/ 	.word	0x00000080
        /*0934*/ 	.short	0x010a
        /*0936*/ 	.byte	0xff
	.zero		1


	//   ....[131]....
        /*0938*/ 	.word	0x00009950
        /*093c*/ 	.word	0x00000000
        /*0940*/ 	.word	0x00000088
        /*0944*/ 	.short	0x010a
        /*0946*/ 	.byte	0xff
	.zero		1


	//   ....[132]....
        /*0948*/ 	.word	0x000099b0
        /*094c*/ 	.word	0x00000000
        /*0950*/ 	.word	0x00000070
        /*0954*/ 	.short	0x010a
        /*0956*/ 	.byte	0xff
	.zero		1


	//   ....[133]....
        /*0958*/ 	.word	0x00009a10
        /*095c*/ 	.word	0x00000000
        /*0960*/ 	.word	0x00000078
        /*0964*/ 	.short	0x010a
        /*0966*/ 	.byte	0xff
	.zero		1


	//   ....[134]....
        /*0968*/ 	.word	0x00009a70
        /*096c*/ 	.word	0x00000000
        /*0970*/ 	.word	0x00000080
        /*0974*/ 	.short	0x010a
        /*0976*/ 	.byte	0xff
	.zero		1


	//   ....[135]....
        /*0978*/ 	.word	0x00009ac0
        /*097c*/ 	.word	0x00000000
        /*0980*/ 	.word	0x000000a0
        /*0984*/ 	.short	0x010a
        /*0986*/ 	.byte	0xff
	.zero		1


	//   ....[136]....
        /*0988*/ 	.word	0x00009b10
        /*098c*/ 	.word	0x00000002
        /*0990*/ 	.word	0x00000050
        /*0994*/ 	.short	0x010a
        /*0996*/ 	.byte	0xff
	.zero		1


	//   ....[137]....
        /*0998*/ 	.word	0x00009b60
        /*099c*/ 	.word	0x00000071
        /*09a0*/ 	.word	0x000000c0
        /*09a4*/ 	.short	0x010a
        /*09a6*/ 	.byte	0xff
	.zero		1


	//   ....[138]....
        /*09a8*/ 	.word	0x00009bb0
        /*09ac*/ 	.word	0x00000000
        /*09b0*/ 	.word	0x00000050
        /*09b4*/ 	.short	0x010a
        /*09b6*/ 	.byte	0xff
	.zero		1


	//   ....[139]....
        /*09b8*/ 	.word	0x00009c00
        /*09bc*/ 	.word	0x00000000
        /*09c0*/ 	.word	0x00000050
        /*09c4*/ 	.short	0x010a
        /*09c6*/ 	.byte	0xff
	.zero		1


	//   ....[140]....
        /*09c8*/ 	.word	0x00009c50
        /*09cc*/ 	.word	0x00000000
        /*09d0*/ 	.word	0x00000050
        /*09d4*/ 	.short	0x010a
        /*09d6*/ 	.byte	0xff
	.zero		1


	//----- nvinfo : EIATTR_NUM_MBARRIERS
	.align		4
.L_48:
        /*09d8*/ 	.byte	0x03, 0x38
        /*09da*/ 	.short	0x0024


	//----- nvinfo : EIATTR_EXIT_INSTR_OFFSETS
	.align		4
        /*09dc*/ 	.byte	0x04, 0x1c
        /*09de*/ 	.short	(.L_50 - .L_49)


	//   ....[0]....
.L_49:
        /*09e0*/ 	.word	0x000025b0


	//   ....[1]....
        /*09e4*/ 	.word	0x00002aa0


	//   ....[2]....
        /*09e8*/ 	.word	0x00002b00


	//   ....[3]....
        /*09ec*/ 	.word	0x00003a60


	//   ....[4]....
        /*09f0*/ 	.word	0x00004a90


	//   ....[5]....
        /*09f4*/ 	.word	0x00004ad0


	//   ....[6]....
        /*09f8*/ 	.word	0x00009090


	//----- nvinfo : EIATTR_MAX_THREADS
	.align		4
.L_50:
        /*09fc*/ 	.byte	0x04, 0x05
        /*09fe*/ 	.short	(.L_52 - .L_51)
.L_51:
        /*0a00*/ 	.word	0x00000100
        /*0a04*/ 	.word	0x00000001
        /*0a08*/ 	.word	0x00000001


	//----- nvinfo : EIATTR_CRS_STACK_SIZE
	.align		4
.L_52:
        /*0a0c*/ 	.byte	0x04, 0x1e
        /*0a0e*/ 	.short	(.L_54 - .L_53)
.L_53:
        /*0a10*/ 	.word	0x00000000


	//----- nvinfo : EIATTR_CBANK_PARAM_SIZE
	.align		4
.L_54:
        /*0a14*/ 	.byte	0x03, 0x19
        /*0a16*/ 	.short	0x0800


	//----- nvinfo : EIATTR_PARAM_CBANK
	.align		4
        /*0a18*/ 	.byte	0x04, 0x0a
        /*0a1a*/ 	.short	(.L_56 - .L_55)
	.align		4
.L_55:
        /*0a1c*/ 	.word	index@(.nv.constant0._ZN7cutlass13device_kernelINS_4gemm6kernel13GemmUniversalIN4cute5tupleIJiiiiEEENS1_10collective13CollectiveMmaINS1_35MainloopSm100TmaUmmaWarpSpecializedILi5ELi2ELi4ENS5_IJNS4_1CILi1EEESB_SB_EEEEENS5_IJNSA_ILi64EEENSA_ILi256EEENSA_ILi128EEEEEENS_12float_e4m3_tENS5_IJlSB_lEEESI_SJ_NS4_8TiledMMAINS4_8MMA_AtomIJNS4_10MMA_TraitsINS4_19SM100_MMA_F8F6F4_SSEJSI_SI_fSE_SF_NS4_17integral_constantINS4_4UMMA5MajorELSQ_0EEESR_NSO_INSP_7ScaleInELSS_0EEEST_EEEEEENS4_6LayoutISC_NS5_IJNSA_ILi0EEESX_SX_EEEEENS5_IJNS4_10UnderscoreES10_S10_EEEEENS4_13SM90_TMA_LOADENS4_14ComposedLayoutINS4_7SwizzleILi3ELi4ELi3EEENS4_18smem_ptr_flag_bitsILi8EEENSW_INS5_IJNSA_ILi8EEESG_EEENS5_IJSG_SB_EEEEEEEvNS4_8identityES13_S1D_vS1E_EENS_8epilogue10collective18CollectiveEpilogueINS1G_23Sm100TmaWarpSpecializedILi4ELi2ELi32ELb0ELb0EEEJSH_NS5_IJNSW_ISE_SB_EES1L_EEESI_SJ_SI_SJ_NS1G_6fusion15FusionCallbacksIS1K_NS1N_17LinearCombinationISI_fSI_fLNS_15FloatRoundStyleE2EEESH_S1M_JEEENS4_5SM1004TMEM4LOAD26SM100_TMEM_LOAD_16dp32b32xES13_NS14_INS15_ILi2ELi4ELi3EEES18_NSW_INS5_IJS19_SE_EEENS5_IJSE_SB_EEEEEEENS4_39AutoVectorizingCopyWithAssumedAlignmentILi128EEENS4_14SM90_TMA_STOREES21_S23_S23_EEEvvEEEEvNT_6ParamsE)
        /*0a20*/ 	.short	0x0380
        /*0a22*/ 	.short	0x0800


	//----- nvinfo : EIATTR_SW_WAR
	.align		4
.L_56:
        /*0a24*/ 	.byte	0x04, 0x36
        /*0a26*/ 	.short	(.L_58 - .L_57)
.L_57:
        /*0a28*/ 	.word	0x00000008
.L_58:


//--------------------- .nv.callgraph             --------------------------
	.section	.nv.callgraph,"",@"SHT_CUDA_CALLGRAPH"
	.align	4
	.sectionentsize	8
	.align		4
        /*0000*/ 	.word	0x00000000
	.align		4
        /*0004*/ 	.word	0xffffffff
	.align		4
        /*0008*/ 	.word	index@(_ZN7cutlass13device_kernelINS_4gemm6kernel13GemmUniversalIN4cute5tupleIJiiiiEEENS1_10collective13CollectiveMmaINS1_35MainloopSm100TmaUmmaWarpSpecializedILi5ELi2ELi4ENS5_IJNS4_1CILi1EEESB_SB_EEEEENS5_IJNSA_ILi64EEENSA_ILi256EEENSA_ILi128EEEEEENS_12float_e4m3_tENS5_IJlSB_lEEESI_SJ_NS4_8TiledMMAINS4_8MMA_AtomIJNS4_10MMA_TraitsINS4_19SM100_MMA_F8F6F4_SSEJSI_SI_fSE_SF_NS4_17integral_constantINS4_4UMMA5MajorELSQ_0EEESR_NSO_INSP_7ScaleInELSS_0EEEST_EEEEEENS4_6LayoutISC_NS5_IJNSA_ILi0EEESX_SX_EEEEENS5_IJNS4_10UnderscoreES10_S10_EEEEENS4_13SM90_TMA_LOADENS4_14ComposedLayoutINS4_7SwizzleILi3ELi4ELi3EEENS4_18smem_ptr_flag_bitsILi8EEENSW_INS5_IJNSA_ILi8EEESG_EEENS5_IJSG_SB_EEEEEEEvNS4_8identityES13_S1D_vS1E_EENS_8epilogue10collective18CollectiveEpilogueINS1G_23Sm100TmaWarpSpecializedILi4ELi2ELi32ELb0ELb0EEEJSH_NS5_IJNSW_ISE_SB_EES1L_EEESI_SJ_SI_SJ_NS1G_6fusion15FusionCallbacksIS1K_NS1N_17LinearCombinationISI_fSI_fLNS_15FloatRoundStyleE2EEESH_S1M_JEEENS4_5SM1004TMEM4LOAD26SM100_TMEM_LOAD_16dp32b32xES13_NS14_INS15_ILi2ELi4ELi3EEES18_NSW_INS5_IJS19_SE_EEENS5_IJSE_SB_EEEEEEENS4_39AutoVectorizingCopyWithAssumedAlignmentILi128EEENS4_14SM90_TMA_STOREES21_S23_S23_EEEvvEEEEvNT_6ParamsE)
	.align		4
        /*000c*/ 	.word	index@(__assertfail)
	.align		4
        /*0010*/ 	.word	0x00000000
	.align		4
        /*0014*/ 	.word	0xfffffffe
	.align		4
        /*0018*/ 	.word	0x00000000
	.align		4
        /*001c*/ 	.word	0xfffffffd
	.align		4
        /*0020*/ 	.word	0x00000000
	.align		4
        /*0024*/ 	.word	0xfffffffc


//--------------------- .nv.constant4             --------------------------
	.section	.nv.constant4,"a",@progbits
	.align	8
	.align		8
.nv.constant4:
        /*0000*/ 	.dword	__assertfail
	.align		8
        /*0008*/ 	.dword	__unnamed_1
	.align		8
        /*0010*/ 	.dword	__unnamed_2
	.align		8
        /*0018*/ 	.dword	__unnamed_3
	.align		8
        /*0020*/ 	.dword	_ZN39_INTERNAL_df2e23e8_4_k_cu_2cd6f76d_81034cuda3std3__45__cpo5beginE
	.align		8
        /*0028*/ 	.dword	_ZN39_INTERNAL_df2e23e8_4_k_cu_2cd6f76d_81034cuda3std3__45__cpo3endE
	.align		8
        /*0030*/ 	.dword	_ZN39_INTERNAL_df2e23e8_4_k_cu_2cd6f76d_81034cuda3std3__45__cpo6cbeginE
	.align		8
        /*0038*/ 	.dword	_ZN39_INTERNAL_df2e23e8_4_k_cu_2cd6f76d_81034cuda3std3__45__cpo4cendE
	.align		8
        /*0040*/ 	.dword	_ZN39_INTERNAL_df2e23e8_4_k_cu_2cd6f76d_81034cuda3std3__441_GLOBAL__N__df2e23e8_4_k_cu_2cd6f76d_81036ignoreE
	.align		8
        /*0048*/ 	.dword	_ZN39_INTERNAL_df2e23e8_4_k_cu_2cd6f76d_81034cuda3std3__419piecewise_constructE
	.align		8
        /*0050*/ 	.dword	_ZN39_INTERNAL_df2e23e8_4_k_cu_2cd6f76d_81034cuda3std3__48in_placeE
	.align		8
        /*0058*/ 	.dword	_ZN39_INTERNAL_df2e23e8_4_k_cu_2cd6f76d_81034cuda3std6ranges3__45__cpo4swapE
	.align		8
        /*0060*/ 	.dword	_ZN39_INTERNAL_df2e23e8_4_k_cu_2cd6f76d_81034cuda3std6ranges3__45__cpo9iter_moveE
	.align		8
        /*0068*/ 	.dword	_ZN39_INTERNAL_df2e23e8_4_k_cu_2cd6f76d_81034cute7productE
	.align		8
        /*0070*/ 	.dword	_ZN39_INTERNAL_df2e23e8_4_k_cu_2cd6f76d_81034cute1_E
	.align		8
        /*0078*/ 	.dword	$str$25
	.align		8
        /*0080*/ 	.dword	$str$26
	.align		8
        /*0088*/ 	.dword	$str$27
	.align		8
        /*0090*/ 	.dword	$str$28


//--------------------- .text._ZN7cutlass13device_kernelINS_4gemm6kernel13GemmUniversalIN4cute5tupleIJiiiiEEENS1_10collective13CollectiveMmaINS1_35MainloopSm100TmaUmmaWarpSpecializedILi5ELi2ELi4ENS5_IJNS4_1CILi1EEESB_SB_EEEEENS5_IJNSA_ILi64EEENSA_ILi256EEENSA_ILi128EEEEEENS_12float_e4m3_tENS5_IJlSB_lEEESI_SJ_NS4_8TiledMMAINS4_8MMA_AtomIJNS4_10MMA_TraitsINS4_19SM100_MMA_F8F6F4_SSEJSI_SI_fSE_SF_NS4_17integral_constantINS4_4UMMA5MajorELSQ_0EEESR_NSO_INSP_7ScaleInELSS_0EEEST_EEEEEENS4_6LayoutISC_NS5_IJNSA_ILi0EEESX_SX_EEEEENS5_IJNS4_10UnderscoreES10_S10_EEEEENS4_13SM90_TMA_LOADENS4_14ComposedLayoutINS4_7SwizzleILi3ELi4ELi3EEENS4_18smem_ptr_flag_bitsILi8EEENSW_INS5_IJNSA_ILi8EEESG_EEENS5_IJSG_SB_EEEEEEEvNS4_8identityES13_S1D_vS1E_EENS_8epilogue10collective18CollectiveEpilogueINS1G_23Sm100TmaWarpSpecializedILi4ELi2ELi32ELb0ELb0EEEJSH_NS5_IJNSW_ISE_SB_EES1L_EEESI_SJ_SI_SJ_NS1G_6fusion15FusionCallbacksIS1K_NS1N_17LinearCombinationISI_fSI_fLNS_15FloatRoundStyleE2EEESH_S1M_JEEENS4_5SM1004TMEM4LOAD26SM100_TMEM_LOAD_16dp32b32xES13_NS14_INS15_ILi2ELi4ELi3EEES18_NSW_INS5_IJS19_SE_EEENS5_IJSE_SB_EEEEEEENS4_39AutoVectorizingCopyWithAssumedAlignmentILi128EEENS4_14SM90_TMA_STOREES21_S23_S23_EEEvvEEEEvNT_6ParamsE --------------------------
	.section	.text._ZN7cutlass13device_kernelINS_4gemm6kernel13GemmUniversalIN4cute5tupleIJiiiiEEENS1_10collective13CollectiveMmaINS1_35MainloopSm100TmaUmmaWarpSpecializedILi5ELi2ELi4ENS5_IJNS4_1CILi1EEESB_SB_EEEEENS5_IJNSA_ILi64EEENSA_ILi256EEENSA_ILi128EEEEEENS_12float_e4m3_tENS5_IJlSB_lEEESI_SJ_NS4_8TiledMMAINS4_8MMA_AtomIJNS4_10MMA_TraitsINS4_19SM100_MMA_F8F6F4_SSEJSI_SI_fSE_SF_NS4_17integral_constantINS4_4UMMA5MajorELSQ_0EEESR_NSO_INSP_7ScaleInELSS_0EEEST_EEEEEENS4_6LayoutISC_NS5_IJNSA_ILi0EEESX_SX_EEEEENS5_IJNS4_10UnderscoreES10_S10_EEEEENS4_13SM90_TMA_LOADENS4_14ComposedLayoutINS4_7SwizzleILi3ELi4ELi3EEENS4_18smem_ptr_flag_bitsILi8EEENSW_INS5_IJNSA_ILi8EEESG_EEENS5_IJSG_SB_EEEEEEEvNS4_8identityES13_S1D_vS1E_EENS_8epilogue10collective18CollectiveEpilogueINS1G_23Sm100TmaWarpSpecializedILi4ELi2ELi32ELb0ELb0EEEJSH_NS5_IJNSW_ISE_SB_EES1L_EEESI_SJ_SI_SJ_NS1G_6fusion15FusionCallbacksIS1K_NS1N_17LinearCombinationISI_fSI_fLNS_15FloatRoundStyleE2EEESH_S1M_JEEENS4_5SM1004TMEM4LOAD26SM100_TMEM_LOAD_16dp32b32xES13_NS14_INS15_ILi2ELi4ELi3EEES18_NSW_INS5_IJS19_SE_EEENS5_IJSE_SB_EEEEEEENS4_39AutoVectorizingCopyWithAssumedAlignmentILi128EEENS4_14SM90_TMA_STOREES21_S23_S23_EEEvvEEEEvNT_6ParamsE,"ax",@progbits
	.align	128
.text._ZN7cutlass13device_kernelINS_4gemm6kernel13GemmUniversalIN4cute5tupleIJiiiiEEENS1_10collective13CollectiveMmaINS1_35MainloopSm100TmaUmmaWarpSpecializedILi5ELi2ELi4ENS5_IJNS4_1CILi1EEESB_SB_EEEEENS5_IJNSA_ILi64EEENSA_ILi256EEENSA_ILi128EEEEEENS_12float_e4m3_tENS5_IJlSB_lEEESI_SJ_NS4_8TiledMMAINS4_8MMA_AtomIJNS4_10MMA_TraitsINS4_19SM100_MMA_F8F6F4_SSEJSI_SI_fSE_SF_NS4_17integral_constantINS4_4UMMA5MajorELSQ_0EEESR_NSO_INSP_7ScaleInELSS_0EEEST_EEEEEENS4_6LayoutISC_NS5_IJNSA_ILi0EEESX_SX_EEEEENS5_IJNS4_10UnderscoreES10_S10_EEEEENS4_13SM90_TMA_LOADENS4_14ComposedLayoutINS4_7SwizzleILi3ELi4ELi3EEENS4_18smem_ptr_flag_bitsILi8EEENSW_INS5_IJNSA_ILi8EEESG_EEENS5_IJSG_SB_EEEEEEEvNS4_8identityES13_S1D_vS1E_EENS_8epilogue10collective18CollectiveEpilogueINS1G_23Sm100TmaWarpSpecializedILi4ELi2ELi32ELb0ELb0EEEJSH_NS5_IJNSW_ISE_SB_EES1L_EEESI_SJ_SI_SJ_NS1G_6fusion15FusionCallbacksIS1K_NS1N_17LinearCombinationISI_fSI_fLNS_15FloatRoundStyleE2EEESH_S1M_JEEENS4_5SM1004TMEM4LOAD26SM100_TMEM_LOAD_16dp32b32xES13_NS14_INS15_ILi2ELi4ELi3EEES18_NSW_INS5_IJS19_SE_EEENS5_IJSE_SB_EEEEEEENS4_39AutoVectorizingCopyWithAssumedAlignmentILi128EEENS4_14SM90_TMA_STOREES21_S23_S23_EEEvvEEEEvNT_6ParamsE:
        .type           _ZN7cutlass13device_kernelINS_4gemm6kernel13GemmUniversalIN4cute5tupleIJiiiiEEENS1_10collective13CollectiveMmaINS1_35MainloopSm100TmaUmmaWarpSpecializedILi5ELi2ELi4ENS5_IJNS4_1CILi1EEESB_SB_EEEEENS5_IJNSA_ILi64EEENSA_ILi256EEENSA_ILi128EEEEEENS_12float_e4m3_tENS5_IJlSB_lEEESI_SJ_NS4_8TiledMMAINS4_8MMA_AtomIJNS4_10MMA_TraitsINS4_19SM100_MMA_F8F6F4_SSEJSI_SI_fSE_SF_NS4_17integral_constantINS4_4UMMA5MajorELSQ_0EEESR_NSO_INSP_7ScaleInELSS_0EEEST_EEEEEENS4_6LayoutISC_NS5_IJNSA_ILi0EEESX_SX_EEEEENS5_IJNS4_10UnderscoreES10_S10_EEEEENS4_13SM90_TMA_LOADENS4_14ComposedLayoutINS4_7SwizzleILi3ELi4ELi3EEENS4_18smem_ptr_flag_bitsILi8EEENSW_INS5_IJNSA_ILi8EEESG_EEENS5_IJSG_SB_EEEEEEEvNS4_8identityES13_S1D_vS1E_EENS_8epilogue10collective18CollectiveEpilogueINS1G_23Sm100TmaWarpSpecializedILi4ELi2ELi32ELb0ELb0EEEJSH_NS5_IJNSW_ISE_SB_EES1L_EEESI_SJ_SI_SJ_NS1G_6fusion15FusionCallbacksIS1K_NS1N_17LinearCombinationISI_fSI_fLNS_15FloatRoundStyleE2EEESH_S1M_JEEENS4_5SM1004TMEM4LOAD26SM100_TMEM_LOAD_16dp32b32xES13_NS14_INS15_ILi2ELi4ELi3EEES18_NSW_INS5_IJS19_SE_EEENS5_IJSE_SB_EEEEEEENS4_39AutoVectorizingCopyWithAssumedAlignmentILi128EEENS4_14SM90_TMA_STOREES21_S23_S23_EEEvvEEEEvNT_6ParamsE,@function
        .size           _ZN7cutlass13device_kernelINS_4gemm6kernel13GemmUniversalIN4cute5tupleIJiiiiEEENS1_10collective13CollectiveMmaINS1_35MainloopSm100TmaUmmaWarpSpecializedILi5ELi2ELi4ENS5_IJNS4_1CILi1EEESB_SB_EEEEENS5_IJNSA_ILi64EEENSA_ILi256EEENSA_ILi128EEEEEENS_12float_e4m3_tENS5_IJlSB_lEEESI_SJ_NS4_8TiledMMAINS4_8MMA_AtomIJNS4_10MMA_TraitsINS4_19SM100_MMA_F8F6F4_SSEJSI_SI_fSE_SF_NS4_17integral_constantINS4_4UMMA5MajorELSQ_0EEESR_NSO_INSP_7ScaleInELSS_0EEEST_EEEEEENS4_6LayoutISC_NS5_IJNSA_ILi0EEESX_SX_EEEEENS5_IJNS4_10UnderscoreES10_S10_EEEEENS4_13SM90_TMA_LOADENS4_14ComposedLayoutINS4_7SwizzleILi3ELi4ELi3EEENS4_18smem_ptr_flag_bitsILi8EEENSW_INS5_IJNSA_ILi8EEESG_EEENS5_IJSG_SB_EEEEEEEvNS4_8identityES13_S1D_vS1E_EENS_8epilogue10collective18CollectiveEpilogueINS1G_23Sm100TmaWarpSpecializedILi4ELi2ELi32ELb0ELb0EEEJSH_NS5_IJNSW_ISE_SB_EES1L_EEESI_SJ_SI_SJ_NS1G_6fusion15FusionCallbacksIS1K_NS1N_17LinearCombinationISI_fSI_fLNS_15FloatRoundStyleE2EEESH_S1M_JEEENS4_5SM1004TMEM4LOAD26SM100_TMEM_LOAD_16dp32b32xES13_NS14_INS15_ILi2ELi4ELi3EEES18_NSW_INS5_IJS19_SE_EEENS5_IJSE_SB_EEEEEEENS4_39AutoVectorizingCopyWithAssumedAlignmentILi128EEENS4_14SM90_TMA_STOREES21_S23_S23_EEEvvEEEEvNT_6ParamsE,(.L_x_173 - _ZN7cutlass13device_kernelINS_4gemm6kernel13GemmUniversalIN4cute5tupleIJiiiiEEENS1_10collective13CollectiveMmaINS1_35MainloopSm100TmaUmmaWarpSpecializedILi5ELi2ELi4ENS5_IJNS4_1CILi1EEESB_SB_EEEEENS5_IJNSA_ILi64EEENSA_ILi256EEENSA_ILi128EEEEEENS_12float_e4m3_tENS5_IJlSB_lEEESI_SJ_NS4_8TiledMMAINS4_8MMA_AtomIJNS4_10MMA_TraitsINS4_19SM100_MMA_F8F6F4_SSEJSI_SI_fSE_SF_NS4_17integral_constantINS4_4UMMA5MajorELSQ_0EEESR_NSO_INSP_7ScaleInELSS_0EEEST_EEEEEENS4_6LayoutISC_NS5_IJNSA_ILi0EEESX_SX_EEEEENS5_IJNS4_10UnderscoreES10_S10_EEEEENS4_13SM90_TMA_LOADENS4_14ComposedLayoutINS4_7SwizzleILi3ELi4ELi3EEENS4_18smem_ptr_flag_bitsILi8EEENSW_INS5_IJNSA_ILi8EEESG_EEENS5_IJSG_SB_EEEEEEEvNS4_8identityES13_S1D_vS1E_EENS_8epilogue10collective18CollectiveEpilogueINS1G_23Sm100TmaWarpSpecializedILi4ELi2ELi32ELb0ELb0EEEJSH_NS5_IJNSW_ISE_SB_EES1L_EEESI_SJ_SI_SJ_NS1G_6fusion15FusionCallbacksIS1K_NS1N_17LinearCombinationISI_fSI_fLNS_15FloatRoundStyleE2EEESH_S1M_JEEENS4_5SM1004TMEM4LOAD26SM100_TMEM_LOAD_16dp32b32xES13_NS14_INS15_ILi2ELi4ELi3EEES18_NSW_INS5_IJS19_SE_EEENS5_IJSE_SB_EEEEEEENS4_39AutoVectorizingCopyWithAssumedAlignmentILi128EEENS4_14SM90_TMA_STOREES21_S23_S23_EEEvvEEEEvNT_6ParamsE)
        .other          _ZN7cutlass13device_kernelINS_4gemm6kernel13GemmUniversalIN4cute5tupleIJiiiiEEENS1_10collective13CollectiveMmaINS1_35MainloopSm100TmaUmmaWarpSpecializedILi5ELi2ELi4ENS5_IJNS4_1CILi1EEESB_SB_EEEEENS5_IJNSA_ILi64EEENSA_ILi256EEENSA_ILi128EEEEEENS_12float_e4m3_tENS5_IJlSB_lEEESI_SJ_NS4_8TiledMMAINS4_8MMA_AtomIJNS4_10MMA_TraitsINS4_19SM100_MMA_F8F6F4_SSEJSI_SI_fSE_SF_NS4_17integral_constantINS4_4UMMA5MajorELSQ_0EEESR_NSO_INSP_7ScaleInELSS_0EEEST_EEEEEENS4_6LayoutISC_NS5_IJNSA_ILi0EEESX_SX_EEEEENS5_IJNS4_10UnderscoreES10_S10_EEEEENS4_13SM90_TMA_LOADENS4_14ComposedLayoutINS4_7SwizzleILi3ELi4ELi3EEENS4_18smem_ptr_flag_bitsILi8EEENSW_INS5_IJNSA_ILi8EEESG_EEENS5_IJSG_SB_EEEEEEEvNS4_8identityES13_S1D_vS1E_EENS_8epilogue10collective18CollectiveEpilogueINS1G_23Sm100TmaWarpSpecializedILi4ELi2ELi32ELb0ELb0EEEJSH_NS5_IJNSW_ISE_SB_EES1L_EEESI_SJ_SI_SJ_NS1G_6fusion15FusionCallbacksIS1K_NS1N_17LinearCombinationISI_fSI_fLNS_15FloatRoundStyleE2EEESH_S1M_JEEENS4_5SM1004TMEM4LOAD26SM100_TMEM_LOAD_16dp32b32xES13_NS14_INS15_ILi2ELi4ELi3EEES18_NSW_INS5_IJS19_SE_EEENS5_IJSE_SB_EEEEEEENS4_39AutoVectorizingCopyWithAssumedAlignmentILi128EEENS4_14SM90_TMA_STOREES21_S23_S23_EEEvvEEEEvNT_6ParamsE,@"STO_CUDA_ENTRY STV_DEFAULT"
_ZN7cutlass13device_kernelINS_4gemm6kernel13GemmUniversalIN4cute5tupleIJiiiiEEENS1_10collective13CollectiveMmaINS1_35MainloopSm100TmaUmmaWarpSpecializedILi5ELi2ELi4ENS5_IJNS4_1CILi1EEESB_SB_EEEEENS5_IJNSA_ILi64EEENSA_ILi256EEENSA_ILi128EEEEEENS_12float_e4m3_tENS5_IJlSB_lEEESI_SJ_NS4_8TiledMMAINS4_8MMA_AtomIJNS4_10MMA_TraitsINS4_19SM100_MMA_F8F6F4_SSEJSI_SI_fSE_SF_NS4_17integral_constantINS4_4UMMA5MajorELSQ_0EEESR_NSO_INSP_7ScaleInELSS_0EEEST_EEEEEENS4_6LayoutISC_NS5_IJNSA_ILi0EEESX_SX_EEEEENS5_IJNS4_10UnderscoreES10_S10_EEEEENS4_13SM90_TMA_LOADENS4_14ComposedLayoutINS4_7SwizzleILi3ELi4ELi3EEENS4_18smem_ptr_flag_bitsILi8EEENSW_INS5_IJNSA_ILi8EEESG_EEENS5_IJSG_SB_EEEEEEEvNS4_8identityES13_S1D_vS1E_EENS_8epilogue10collective18CollectiveEpilogueINS1G_23Sm100TmaWarpSpecializedILi4ELi2ELi32ELb0ELb0EEEJSH_NS5_IJNSW_ISE_SB_EES1L_EEESI_SJ_SI_SJ_NS1G_6fusion15FusionCallbacksIS1K_NS1N_17LinearCombinationISI_fSI_fLNS_15FloatRoundStyleE2EEESH_S1M_JEEENS4_5SM1004TMEM4LOAD26SM100_TMEM_LOAD_16dp32b32xES13_NS14_INS15_ILi2ELi4ELi3EEES18_NSW_INS5_IJS19_SE_EEENS5_IJSE_SB_EEEEEEENS4_39AutoVectorizingCopyWithAssumedAlignmentILi128EEENS4_14SM90_TMA_STOREES21_S23_S23_EEEvvEEEEvNT_6ParamsE:
[----:B------:R-:W1:Y:S01]  /*0000*/  LDC R1, c[0x0][0x37c] ;  /* 0x0000df00ff017b82 */ /* 0x000e620000000800 */
[----:B------:R-:W2:Y:S01]  /*0010*/  S2R R108, SR_TID.X ;  /* 0x00000000006c7919 */ /* 0x000ea20000002100 */
[----:B------:R-:W3:Y:S01]  /*0020*/  LDCU.64 UR4, c[0x0][0x890] ;  /* 0x00011200ff0477ac */ /* 0x000ee20008000a00 */
[----:B------:R-:W-:Y:S02]  /*0030*/  PRMT R96, RZ, 0x7610, R96 ;  /* 0x00007610ff607816 */ /* 0x000fe40000000060 */
[----:B------:R-:W-:Y:S01]  /*0040*/  ELECT P5, URZ, PT ;  /* 0x0000000000ff782f */ /* 0x000fe200038a0000 */
[----:B------:R-:W4:Y:S01]  /*0050*/  LDCU.64 UR46, c[0x0][0x358] ;  /* 0x00006b00ff2e77ac */ /* 0x000f220008000a00 */
[----:B---3--:R-:W-:-:S04]  /*0060*/  UISETP.NE.U32.AND UP0, UPT, UR4, URZ, UPT ;  /* 0x000000ff0400728c */ /* 0x008fc8000bf05070 */
[----:B------:R-:W-:Y:S01]  /*0070*/  UISETP.NE.AND.EX UP0, UPT, UR5, URZ, UPT, UP0 ;  /* 0x000000ff0500728c */ /* 0x000fe2000bf05300 */
[----:B--2---:R-:W-:-:S05]  /*0080*/  SHF.R.U32.HI R101, RZ, 0x5, R108 ;  /* 0x00000005ff657819 */ /* 0x004fca000001166c */
[----:B------:R-:W2:Y:S02]  /*0090*/  SHFL.IDX PT, R0, R101, RZ, 0x1f ;  /* 0x00001fff65007589 */ /* 0x000ea400000e0000 */
[----:B--2---:R-:W-:Y:S01]  /*00a0*/  R2UR UR8, R0 ;  /* 0x00000000000872ca */ /* 0x004fe200000e0000 */
[----:B-1--4-:R-:W-:-:S14]  /*00b0*/  BRA.U UP0, `(.L_x_0) ;  /* 0x00000001002c7547 */ /* 0x012fdc000b800000 */
[----:B------:R-:W1:Y:S02]  /*00c0*/  LDCU.64 UR6, c[0x0][0x888] ;  /* 0x00011100ff0677ac */ /* 0x000e640008000a00 */
[----:B-1----:R-:W-:-:S04]  /*00d0*/  UISETP.NE.U32.AND UP0, UPT, UR6, URZ, UPT ;  /* 0x000000ff0600728c */ /* 0x002fc8000bf05070 */
[----:B------:R-:W-:-:S09]  /*00e0*/  UISETP.NE.AND.EX UP0, UPT, UR7, URZ, UPT, UP0 ;  /* 0x000000ff0700728c */ /* 0x000fd2000bf05300 */
[----:B------:R-:W-:Y:S05]  /*00f0*/  BRA.U !UP0, `(.L_x_1) ;  /* 0x0000000108107547 */ /* 0x000fea000b800000 */
[----:B------:R-:W1:Y:S02]  /*0100*/  LDC.64 R2, c[0x0][0x888] ;  /* 0x00022200ff027b82 */ /* 0x000e640000000a00 */
[----:B-1----:R1:W5:Y:S01]  /*0110*/  LDG.E R49, desc[UR46][R2.64] ;  /* 0x0000002e02317981 */ /* 0x002362000c1e1900 */
[----:B------:R-:W-:Y:S01]  /*0120*/  HFMA2 R96, -RZ, RZ, 0, 5.9604644775390625e-08 ;  /* 0x00000001ff607431 */ /* 0x000fe200000001ff */
[----:B------:R-:W-:Y:S05]  /*0130*/  BRA `(.L_x_0) ;  /* 0x00000000000c7947 */ /* 0x000fea0003800000 */
.L_x_1:
[----:B------:R-:W1:Y:S01]  /*0140*/  LDCU UR6, c[0x0][0x880] ;  /* 0x00011000ff0677ac */ /* 0x000e620008000800 */
[----:B------:R-:W-:Y:S01]  /*0150*/  HFMA2 R96, -RZ, RZ, 0, 5.9604644775390625e-08 ;  /* 0x00000001ff607431 */ /* 0x000fe200000001ff */
[----:B-1----:R-:W-:-:S07]  /*0160*/  MOV R49, UR6 ;  /* 0x0000000600317c02 */ /* 0x002fce0008000f00 */
.L_x_0:
[----:B------:R-:W2:Y:S02]  /*0170*/  LDCU.64 UR6, c[0x0][0x8b0] ;  /* 0x00011600ff0677ac */ /* 0x000ea40008000a00 */
[----:B--2---:R-:W-:-:S04]  /*0180*/  UISETP.NE.U32.AND UP0, UPT, UR6, URZ, UPT ;  /* 0x000000ff0600728c */ /* 0x004fc8000bf05070 */
[----:B------:R-:W-:-:S09]  /*0190*/  UISETP.NE.AND.EX UP0, UPT, UR7, URZ, UPT, UP0 ;  /* 0x000000ff0700728c */ /* 0x000fd2000bf05300 */
[----:B------:R-:W-:Y:S05]  /*01a0*/  BRA.U UP0, `(.L_x_2) ;  /* 0x0000000100247547 */ /* 0x000fea000b800000 */
[----:B------:R-:W2:Y:S02]  /*01b0*/  LDCU.64 UR6, c[0x0][0x8a8] ;  /* 0x00011500ff0677ac */ /* 0x000ea40008000a00 */
[----:B--2---:R-:W-:-:S04]  /*01c0*/  UISETP.NE.U32.AND UP0, UPT, UR6, URZ, UPT ;  /* 0x000000ff0600728c */ /* 0x004fc8000bf05070 */
[----:B------:R-:W-:-:S09]  /*01d0*/  UISETP.NE.AND.EX UP0, UPT, UR7, URZ, UPT, UP0 ;  /* 0x000000ff0700728c */ /* 0x000fd2000bf05300 */
[----:B------:R-:W-:Y:S05]  /*01e0*/  BRA.U !UP0, `(.L_x_3) ;  /* 0x00000001080c7547 */ /* 0x000fea000b800000 */
[----:B-1----:R-:W1:Y:S02]  /*01f0*/  LDC.64 R2, c[0x0][0x8a8] ;  /* 0x00022a00ff027b82 */ /* 0x002e640000000a00 */
[----:B-1----:R2:W5:Y:S01]  /*0200*/  LDG.E R47, desc[UR46][R2.64] ;  /* 0x0000002e022f7981 */ /* 0x002562000c1e1900 */
[----:B------:R-:W-:Y:S05]  /*0210*/  BRA `(.L_x_2) ;  /* 0x0000000000087947 */ /* 0x000fea0003800000 */
.L_x_3:
[----:B------:R-:W2:Y:S02]  /*0220*/  LDCU UR6, c[0x0][0x8a0] ;  /* 0x00011400ff0677ac */ /* 0x000ea40008000800 */
[----:B--2---:R-:W-:Y:S02]  /*0230*/  MOV R47, UR6 ;  /* 0x00000006002f7c02 */ /* 0x004fe40008000f00 */
.L_x_2:
[----:B------:R-:W-:Y:S01]  /*0240*/  IMAD.U32 R0, RZ, RZ, UR8 ;  /* 0x00000008ff007e24 */ /* 0x000fe2000f8e00ff */
[----:B------:R-:W-:Y:S04]  /*0250*/  BSSY.RECONVERGENT B0, `(.L_x_4) ;  /* 0x000000c000007945 */ /* 0x000fe80003800200 */
[C---:B------:R-:W-:Y:S02]  /*0260*/  ISETP.NE.OR P1, PT, R0.reuse, 0x1, !P5 ;  /* 0x000000010000780c */ /* 0x040fe40006f25670 */
[----:B------:R-:W-:-:S11]  /*0270*/  ISETP.NE.OR P0, PT, R0, 0x3, !P5 ;  /* 0x000000030000780c */ /* 0x000fd60006f05670 */
[----:B------:R-:W-:Y:S05]  /*0280*/  @P1 BRA `(.L_x_5) ;  /* 0x0000000000201947 */ /* 0x000fea0003800000 */
[----:B------:R-:W3:Y:S02]  /*0290*/  LDCU.64 UR6, c[0x0][0x348] ;  /* 0x00006900ff0677ac */ /* 0x000ee40008000a00 */
[----:B---3--:R-:W-:Y:S02]  /*02a0*/  UIADD3 UR10, UP1, UPT, UR6, 0x80, URZ ;  /* 0x00000080060a7890 */ /* 0x008fe4000ff3e0ff */
[----:B------:R-:W-:Y:S02]  /*02b0*/  UIADD3 UR6, UP0, UPT, UR6, 0x180, URZ ;  /* 0x0000018006067890 */ /* 0x000fe4000ff1e0ff */
[----:B------:R-:W-:Y:S02]  /*02c0*/  UIADD3.X UR11, UPT, UPT, URZ, UR7, URZ, UP1, !UPT ;  /* 0x00000007ff0b7290 */ /* 0x000fe40008ffe4ff */
[----:B------:R-:W-:-:S07]  /*02d0*/  UIADD3.X UR7, UPT, UPT, URZ, UR7, URZ, UP0, !UPT ;  /* 0x00000007ff077290 */ /* 0x000fce00087fe4ff */
[----:B------:R3:W-:Y:S02]  /*02e0*/  UTMACCTL.PF [UR10] ;  /* 0x000000000a0079b9 */ /* 0x0007e40008040000 */
[----:B------:R3:W-:Y:S02]  /*02f0*/  UTMACCTL.PF [UR6] ;  /* 0x00000000060079b9 */ /* 0x0007e40008040000 */
[----:B---3--:R-:W-:Y:S01]  /*0300*/  NOP ;  /* 0x0000000000007918 */ /* 0x008fe20000000000 */
.L_x_5:
[----:B------:R-:W-:Y:S05]  /*0310*/  BSYNC.RECONVERGENT B0 ;  /* 0x0000000000007941 */ /* 0x000fea0003800200 */
.L_x_4:
[----:B------:R-:W-:Y:S04]  /*0320*/  BSSY.RECONVERGENT B0, `(.L_x_6) ;  /* 0x000000a000007945 */ /* 0x000fe80003800200 */
        /* <DEDUP_REMOVED lines=9> */
.L_x_7:
[----:B------:R-:W-:Y:S05]  /*03c0*/  BSYNC.RECONVERGENT B0 ;  /* 0x0000000000007941 */ /* 0x000fea0003800200 */
.L_x_6:
[----:B------:R-:W3:Y:S01]  /*03d0*/  LDCU.64 UR6, c[0x0][0x888] ;  /* 0x00011100ff0677ac */ /* 0x000ee20008000a00 */
[----:B------:R-:W-:Y:S02]  /*03e0*/  UISETP.EQ.U32.AND UP1, UPT, UR4, URZ, UPT ;  /* 0x000000ff0400728c */ /* 0x000fe4000bf22070 */
[----:B------:R-:W-:Y:S02]  /*03f0*/  UPLOP3.LUT UP2, UPT, UPT, UPT, UPT, 0x80, 0x8 ;  /* 0x000000000008789c */ /* 0x000fe40003f4f070 */
[----:B---3--:R-:W-:-:S04]  /*0400*/  UISETP.NE.U32.AND UP0, UPT, UR6, URZ, UPT ;  /* 0x000000ff0600728c */ /* 0x008fc8000bf05070 */
[----:B------:R-:W-:-:S04]  /*0410*/  UISETP.NE.AND.EX UP0, UPT, UR7, URZ, UPT, UP0 ;  /* 0x000000ff0700728c */ /* 0x000fc8000bf05300 */
[----:B------:R-:W-:-:S04]  /*0420*/  UISETP.EQ.OR.EX UP3, UPT, UR5, URZ, !UP0, UP1 ;  /* 0x000000ff0500728c */ /* 0x000fc8000c762710 */
[----:B------:R-:W-:-:S05]  /*0430*/  UP2UR UR50, UPR, URZ, 0x8 ;  /* 0x00000008ff327883 */ /* 0x000fca0008000000 */
[----:B------:R-:W-:Y:S07]  /*0440*/  BRA.U !UP3, `(.L_x_8) ;  /* 0x000000010b207547 */ /* 0x000fee000b800000 */
[----:B------:R-:W-:Y:S01]  /*0450*/  UISETP.NE.U32.AND UP2, UPT, UR4, URZ, UPT ;  /* 0x000000ff0400728c */ /* 0x000fe2000bf45070 */
[----:B-----5:R-:W-:Y:S01]  /*0460*/  FSETP.NEU.AND P0, PT, R49, RZ, PT ;  /* 0x000000ff3100720b */ /* 0x020fe20003f0d000 */
[----:B------:R-:W-:Y:S02]  /*0470*/  USEL UR4, URZ, 0xffffffff, UP0 ;  /* 0xffffffffff047887 */ /* 0x000fe40008000000 */
[----:B------:R-:W-:-:S10]  /*0480*/  UISETP.NE.AND.EX UP2, UPT, UR5, URZ, UPT, UP2 ;  /* 0x000000ff0500728c */ /* 0x000fd4000bf45320 */
[----:B------:R-:W-:Y:S01]  /*0490*/  VOTEU.ANY UP1, P0 ;  /* 0x0000000000ff7886 */ /* 0x000fe20000020100 */
[----:B------:R-:W-:-:S04]  /*04a0*/  @!UP2 USEL UR4, URZ, 0xffffffff, UP1 ;  /* 0xffffffffff04a887 */ /* 0x000fc80008800000 */
[----:B------:R-:W-:-:S04]  /*04b0*/  ULOP3.LUT UR4, UR4, 0x1, URZ, 0xc0, !UPT ;  /* 0x0000000104047892 */ /* 0x000fc8000f8ec0ff */
[----:B------:R-:W-:-:S11]  /*04c0*/  UISETP.NE.U32.AND UP2, UPT, UR4, 0x1, UPT ;  /* 0x000000010400788c */ /* 0x000fd6000bf45070 */
.L_x_8:
[----:B-12---:R-:W1:Y:S01]  /*04d0*/  SHFL.IDX PT, R2, R101, RZ, 0x1f ;  /* 0x00001fff65027589 */ /* 0x006e6200000e0000 */
[----:B------:R-:W-:-:S04]  /*04e0*/  UISETP.NE.AND UP1, UPT, UR8, 0x2, UPT ;  /* 0x000000020800788c */ /* 0x000fc8000bf25270 */
[----:B------:R-:W-:Y:S01]  /*04f0*/  USEL UR6, URZ, 0x1, UP1 ;  /* 0x00000001ff067887 */ /* 0x000fe20008800000 */
[----:B-1----:R-:W-:-:S13]  /*0500*/  ISETP.NE.AND P0, PT, R2, RZ, PT ;  /* 0x000000ff0200720c */ /* 0x002fda0003f05270 */
[----:B------:R-:W-:Y:S05]  /*0510*/  @P0 BRA `(.L_x_9) ;  /* 0x0000000000500947 */ /* 0x000fea0003800000 */
[----:B------:R-:W1:Y:S01]  /*0520*/  S2UR UR5, SR_CgaCtaId ;  /* 0x00000000000579c3 */ /* 0x000e620000008800 */
[----:B------:R-:W-:Y:S01]  /*0530*/  UMOV UR7, 0x400 ;  /* 0x0000040000077882 */ /* 0x000fe20000000000 */
[----:B------:R-:W-:Y:S01]  /*0540*/  UMOV UR4, 0x1 ;  /* 0x0000000100047882 */ /* 0x000fe20000000000 */
[----:B------:R-:W-:Y:S01]  /*0550*/  ELECT P0, URZ, PT ;  /* 0x0000000000ff782f */ /* 0x000fe20003800000 */
[----:B------:R-:W-:-:S04]  /*0560*/  UIADD3 UR10, UPT, UPT, -UR4, 0x100000, URZ ;  /* 0x00100000040a7890 */ /* 0x000fc8000fffe1ff */
[----:B------:R-:W-:Y:S02]  /*0570*/  USHF.L.U32 UR11, UR10, 0xb, URZ ;  /* 0x0000000b0a0b7899 */ /* 0x000fe400080006ff */
[----:B------:R-:W-:Y:S02]  /*0580*/  USHF.L.U32 UR10, UR10, 0x1, URZ ;  /* 0x000000010a0a7899 */ /* 0x000fe400080006ff */
[----:B-1----:R-:W-:Y:S01]  /*0590*/  ULEA UR5, UR5, UR7, 0x18 ;  /* 0x0000000705057291 */ /* 0x002fe2000f8ec0ff */
[----:B------:R-:W1:Y:S11]  /*05a0*/  FENCE.VIEW.ASYNC.S ;  /* 0x00000000000073c6 */ /* 0x000e760000000000 */
[----:B-1----:R1:W2:Y:S01]  /*05b0*/  SYNCS.EXCH.64 URZ, [UR5], UR10 ;  /* 0x0000000a05ff75b2 */ /* 0x0022a20008000100 */
[----:B------:R1:W3:Y:S01]  /*05c0*/  SYNCS.EXCH.64 URZ, [UR5+0x28], UR10 ;  /* 0x0000280a05ff75b2 */ /* 0x0002e20008000100 */
[----:B------:R1:W4:Y:S01]  /*05d0*/  SYNCS.EXCH.64 URZ, [UR5+0x8], UR10 ;  /* 0x0000080a05ff75b2 */ /* 0x0003220008000100 */
[----:B------:R1:W1:Y:S01]  /*05e0*/  SYNCS.EXCH.64 URZ, [UR5+0x30], UR10 ;  /* 0x0000300a05ff75b2 */ /* 0x0002620008000100 */
[----:B------:R1:W1:Y:S01]  /*05f0*/  SYNCS.EXCH.64 URZ, [UR5+0x10], UR10 ;  /* 0x0000100a05ff75b2 */ /* 0x0002620008000100 */
[----:B------:R1:W1:Y:S01]  /*0600*/  SYNCS.EXCH.64 URZ, [UR5+0x38], UR10 ;  /* 0x0000380a05ff75b2 */ /* 0x0002620008000100 */
[----:B------:R1:W1:Y:S01]  /*0610*/  SYNCS.EXCH.64 URZ, [UR5+0x18], UR10 ;  /* 0x0000180a05ff75b2 */ /* 0x0002620008000100 */
[----:B------:R1:W1:Y:S01]  /*0620*/  SYNCS.EXCH.64 URZ, [UR5+0x40], UR10 ;  /* 0x0000400a05ff75b2 */ /* 0x0002620008000100 */
[----:B------:R1:W1:Y:S01]  /*0630*/  SYNCS.EXCH.64 URZ, [UR5+0x20], UR10 ;  /* 0x0000200a05ff75b2 */ /* 0x0002620008000100 */
[----:B------:R1:W1:Y:S01]  /*0640*/  SYNCS.EXCH.64 URZ, [UR5+0x48], UR10 ;  /* 0x0000480a05ff75b2 */ /* 0x0002620008000100 */
[----:B------:R-:W-:Y:S01]  /*0650*/  NOP ;  /* 0x0000000000007918 */ /* 0x000fe20000000000 */
.L_x_9:
[----:B------:R-:W2:Y:S01]  /*0660*/  SHFL.IDX PT, R2, R101, RZ, 0x1f ;  /* 0x00001fff65027589 */ /* 0x000ea200000e0000 */
[----:B------:R-:W-:Y:S01]  /*0670*/  NOP ;  /* 0x0000000000007918 */ /* 0x000fe20000000000 */
[----:B--2---:R-:W-:-:S13]  /*0680*/  ISETP.NE.AND P0, PT, R2, 0x1, PT ;  /* 0x000000010200780c */ /* 0x004fda0003f05270 */
[----:B------:R-:W-:Y:S05]  /*0690*/  @P0 BRA `(.L_x_10) ;  /* 0x0000000000580947 */ /* 0x000fea0003800000 */
[----:B------:R-:W2:Y:S01]  /*06a0*/  S2UR UR7, SR_CgaCtaId ;  /* 0x00000000000779c3 */ /* 0x000ea20000008800 */
[----:B------:R-:W-:Y:S01]  /*06b0*/  UMOV UR9, 0x400 ;  /* 0x0000040000097882 */ /* 0x000fe20000000000 */
[----:B-1----:R-:W-:Y:S01]  /*06c0*/  UMOV UR5, 0x20 ;  /* 0x0000002000057882 */ /* 0x002fe20000000000 */
[----:B------:R-:W-:Y:S01]  /*06d0*/  UMOV UR4, 0x80 ;  /* 0x0000008000047882 */ /* 0x000fe20000000000 */
[----:B------:R-:W-:-:S04]  /*06e0*/  UIADD3 UR10, UPT, UPT, -UR5, 0x100000, URZ ;  /* 0x00100000050a7890 */ /* 0x000fc8000fffe1ff */
[----:B------:R-:W-:Y:S02]  /*06f0*/  USHF.L.U32 UR11, UR10, 0xb, URZ ;  /* 0x0000000b0a0b7899 */ /* 0x000fe400080006ff */
[----:B------:R-:W-:Y:S02]  /*0700*/  USHF.L.U32 UR10, UR10, 0x1, URZ ;  /* 0x000000010a0a7899 */ /* 0x000fe400080006ff */
[----:B------:R-:W-:-:S04]  /*0710*/  UIADD3 UR4, UPT, UPT, -UR4, 0x100000, URZ ;  /* 0x0010000004047890 */ /* 0x000fc8000fffe1ff */
[----:B------:R-:W-:Y:S02]  /*0720*/  USHF.L.U32 UR5, UR4, 0xb, URZ ;  /* 0x0000000b04057899 */ /* 0x000fe400080006ff */
[----:B------:R-:W-:Y:S01]  /*0730*/  USHF.L.U32 UR4, UR4, 0x1, URZ ;  /* 0x0000000104047899 */ /* 0x000fe200080006ff */
[----:B------:R-:W-:Y:S01]  /*0740*/  ELECT P0, URZ, PT ;  /* 0x0000000000ff782f */ /* 0x000fe20003800000 */
[----:B--2---:R-:W-:Y:S01]  /*0750*/  ULEA UR7, UR7, UR9, 0x18 ;  /* 0x0000000907077291 */ /* 0x004fe2000f8ec0ff */
[----:B------:R-:W1:Y:S11]  /*0760*/  FENCE.VIEW.ASYNC.S ;  /* 0x00000000000073c6 */ /* 0x000e760000000000 */
[----:B-1----:R2:W1:Y:S01]  /*0770*/  SYNCS.EXCH.64 URZ, [UR7+0x50], UR10 ;  /* 0x0000500a07ff75b2 */ /* 0x0024620008000100 */
[----:B------:R2:W1:Y:S01]  /*0780*/  SYNCS.EXCH.64 URZ, [UR7+0x70], UR4 ;  /* 0x0000700407ff75b2 */ /* 0x0004620008000100 */
[----:B------:R2:W1:Y:S01]  /*0790*/  SYNCS.EXCH.64 URZ, [UR7+0x58], UR10 ;  /* 0x0000580a07ff75b2 */ /* 0x0004620008000100 */
[----:B------:R2:W1:Y:S01]  /*07a0*/  SYNCS.EXCH.64 URZ, [UR7+0x78], UR4 ;  /* 0x0000780407ff75b2 */ /* 0x0004620008000100 */
[----:B------:R2:W1:Y:S01]  /*07b0*/  SYNCS.EXCH.64 URZ, [UR7+0x60], UR10 ;  /* 0x0000600a07ff75b2 */ /* 0x0004620008000100 */
[----:B------:R2:W1:Y:S01]  /*07c0*/  SYNCS.EXCH.64 URZ, [UR7+0x80], UR4 ;  /* 0x0000800407ff75b2 */ /* 0x0004620008000100 */
[----:B------:R2:W1:Y:S01]  /*07d0*/  SYNCS.EXCH.64 URZ, [UR7+0x68], UR10 ;  /* 0x0000680a07ff75b2 */ /* 0x0004620008000100 */
[----:B------:R2:W1:Y:S02]  /*07e0*/  SYNCS.EXCH.64 URZ, [UR7+0x88], UR4 ;  /* 0x0000880407ff75b2 */ /* 0x0004640008000100 */
[----:B--2---:R-:W-:Y:S01]  /*07f0*/  NOP ;  /* 0x0000000000007918 */ /* 0x004fe20000000000 */
.L_x_10:
[----:B------:R-:W2:Y:S01]  /*0800*/  SHFL.IDX PT, R2, R101, RZ, 0x1f ;  /* 0x00001fff65027589 */ /* 0x000ea200000e0000 */
[----:B------:R-:W-:Y:S01]  /*0810*/  NOP ;  /* 0x0000000000007918 */ /* 0x000fe20000000000 */
[----:B--2---:R-:W-:-:S13]  /*0820*/  ISETP.NE.AND P0, PT, R2, 0x3, PT ;  /* 0x000000030200780c */ /* 0x004fda0003f05270 */
[----:B------:R-:W-:Y:S05]  /*0830*/  @P0 BRA `(.L_x_11) ;  /* 0x0000000000300947 */ /* 0x000fea0003800000 */
[----:B-1----:R-:W1:Y:S01]  /*0840*/  S2UR UR5, SR_CgaCtaId ;  /* 0x00000000000579c3 */ /* 0x002e620000008800 */
        /* <DEDUP_REMOVED lines=8> */
[----:B-1----:R2:W1:Y:S01]  /*08d0*/  SYNCS.EXCH.64 URZ, [UR5+0x90], UR10 ;  /* 0x0000900a05ff75b2 */ /* 0x0024620008000100 */
[----:B------:R2:W1:Y:S02]  /*08e0*/  SYNCS.EXCH.64 URZ, [UR5+0x98], UR10 ;  /* 0x0000980a05ff75b2 */ /* 0x0004640008000100 */
[----:B--2---:R-:W-:Y:S01]  /*08f0*/  NOP ;  /* 0x0000000000007918 */ /* 0x004fe20000000000 */
.L_x_11:
[----:B------:R-:W2:Y:S01]  /*0900*/  SHFL.IDX PT, R2, R101, RZ, 0x1f ;  /* 0x00001fff65027589 */ /* 0x000ea200000e0000 */
[----:B------:R-:W-:Y:S01]  /*0910*/  NOP ;  /* 0x0000000000007918 */ /* 0x000fe20000000000 */
[----:B--2---:R-:W-:-:S13]  /*0920*/  ISETP.NE.AND P0, PT, R2, 0x4, PT ;  /* 0x000000040200780c */ /* 0x004fda0003f05270 */
[----:B------:R-:W-:Y:S05]  /*0930*/  @P0 BRA `(.L_x_12) ;  /* 0x00000000004c0947 */ /* 0x000fea0003800000 */
[----:B-1----:R-:W1:Y:S01]  /*0940*/  S2UR UR5, SR_CgaCtaId ;  /* 0x00000000000579c3 */ /* 0x002e620000008800 */
[----:B------:R-:W-:Y:S01]  /*0950*/  UMOV UR9, 0x100 ;  /* 0x0000010000097882 */ /* 0x000fe20000000000 */
[----:B------:R-:W-:Y:S01]  /*0960*/  UMOV UR7, 0x400 ;  /* 0x0000040000077882 */ /* 0x000fe20000000000 */
[----:B------:R-:W-:Y:S01]  /*0970*/  USEL UR9, UR9, 0xe0, UP2 ;  /* 0x000000e009097887 */ /* 0x000fe20009000000 */
[----:B------:R-:W-:Y:S01]  /*0980*/  UMOV UR4, 0x1 ;  /* 0x0000000100047882 */ /* 0x000fe20000000000 */
[----:B------:R-:W-:Y:S01]  /*0990*/  ELECT P0, URZ, PT ;  /* 0x0000000000ff782f */ /* 0x000fe20003800000 */
[----:B------:R-:W-:-:S04]  /*09a0*/  UIADD3 UR10, UPT, UPT, -UR4, 0x100000, URZ ;  /* 0x00100000040a7890 */ /* 0x000fc8000fffe1ff */
[----:B------:R-:W-:Y:S02]  /*09b0*/  USHF.L.U32 UR11, UR10, 0xb, URZ ;  /* 0x0000000b0a0b7899 */ /* 0x000fe400080006ff */
[----:B------:R-:W-:Y:S02]  /*09c0*/  USHF.L.U32 UR10, UR10, 0x1, URZ ;  /* 0x000000010a0a7899 */ /* 0x000fe400080006ff */
[----:B------:R-:W-:-:S04]  /*09d0*/  UIADD3 UR12, UPT, UPT, -UR9, 0x100000, URZ ;  /* 0x00100000090c7890 */ /* 0x000fc8000fffe1ff */
[----:B------:R-:W-:Y:S02]  /*09e0*/  USHF.L.U32 UR13, UR12, 0xb, URZ ;  /* 0x0000000b0c0d7899 */ /* 0x000fe400080006ff */
[----:B------:R-:W-:Y:S02]  /*09f0*/  USHF.L.U32 UR12, UR12, 0x1, URZ ;  /* 0x000000010c0c7899 */ /* 0x000fe400080006ff */
[----:B-1----:R-:W-:Y:S01]  /*0a00*/  ULEA UR5, UR5, UR7, 0x18 ;  /* 0x0000000705057291 */ /* 0x002fe2000f8ec0ff */
[----:B------:R-:W1:Y:S11]  /*0a10*/  FENCE.VIEW.ASYNC.S ;  /* 0x00000000000073c6 */ /* 0x000e760000000000 */
[----:B-1----:R2:W1:Y:S01]  /*0a20*/  SYNCS.EXCH.64 URZ, [UR5+0xa0], UR10 ;  /* 0x0000a00a05ff75b2 */ /* 0x0024620008000100 */
[----:B------:R2:W1:Y:S01]  /*0a30*/  SYNCS.EXCH.64 URZ, [UR5+0xb0], UR12 ;  /* 0x0000b00c05ff75b2 */ /* 0x0004620008000100 */
[----:B------:R2:W1:Y:S01]  /*0a40*/  SYNCS.EXCH.64 URZ, [UR5+0xa8], UR10 ;  /* 0x0000a80a05ff75b2 */ /* 0x0004620008000100 */
[----:B------:R2:W1:Y:S02]  /*0a50*/  SYNCS.EXCH.64 URZ, [UR5+0xb8], UR12 ;  /* 0x0000b80c05ff75b2 */ /* 0x0004640008000100 */
[----:B--2---:R-:W-:Y:S01]  /*0a60*/  NOP ;  /* 0x0000000000007918 */ /* 0x004fe20000000000 */
.L_x_12:
        /* <DEDUP_REMOVED lines=26> */
.L_x_13:
        /* <DEDUP_REMOVED lines=18> */
.L_x_14:
[----:B-1----:R-:W1:Y:S01]  /*0d30*/  S2UR UR5, SR_CTAID.X ;  /* 0x00000000000579c3 */ /* 0x002e620000002500 */
[----:B------:R-:W-:-:S05]  /*0d40*/  CS2R.32 R95, SR_CgaSize ;  /* 0x00000000005f7805 */ /* 0x000fca0000008a00 */
[----:B------:R-:W-:-:S05]  /*0d50*/  IMAD R95, R95, -0xa0, RZ ;  /* 0xffffff605f5f7824 */ /* 0x000fca00078e02ff */
[----:B------:R-:W-:-:S14]  /*0d60*/  R2UR UR9, R95 ;  /* 0x000000005f0972ca */ /* 0x000fdc00000e0000 */
[----:B------:R-:W2:Y:S01]  /*0d70*/  LDCU UR9, c[0x0][UR9+0x2b0] ;  /* 0x00005600090977ac */ /* 0x000ea20008000800 */
[----:B------:R-:W-:Y:S01]  /*0d80*/  NOP ;  /* 0x0000000000007918 */ /* 0x000fe20000000000 */
[----:B------:R-:W-:-:S05]  /*0d90*/  CS2R.32 R95, SR_CgaSize ;  /* 0x00000000005f7805 */ /* 0x000fca0000008a00 */
[----:B------:R-:W-:-:S05]  /*0da0*/  IMAD R95, R95, -0xa0, RZ ;  /* 0xffffff605f5f7824 */ /* 0x000fca00078e02ff */
[----:B------:R-:W-:-:S14]  /*0db0*/  R2UR UR7, R95 ;  /* 0x000000005f0772ca */ /* 0x000fdc00000e0000 */
[----:B------:R-:W3:Y:S01]  /*0dc0*/  LDCU UR7, c[0x0][UR7+0x2b4] ;  /* 0x00005680070777ac */ /* 0x000ee20008000800 */
[----:B------:R-:W4:Y:S08]  /*0dd0*/  S2UR UR4, SR_CTAID.Y ;  /* 0x00000000000479c3 */ /* 0x000f300000002600 */
[----:B------:R-:W3:Y:S01]  /*0de0*/  LDC R10, c[0x0][0xb24] ;  /* 0x0002c900ff0a7b82 */ /* 0x000ee20000000800 */
[----:B-1----:R-:W-:-:S02]  /*0df0*/  I2FP.F32.U32 R95, UR5 ;  /* 0x00000005005f7c45 */ /* 0x002fc40008201000 */
[----:B------:R-:W-:-:S05]  /*0e00*/  CS2R.32 R3, SR_CgaSize ;  /* 0x0000000000037805 */ /* 0x000fca0000008a00 */
[----:B------:R-:W-:-:S06]  /*0e10*/  IMAD R3, R3, -0xa0, RZ ;  /* 0xffffff6003037824 */ /* 0x000fcc00078e02ff */
[----:B------:R-:W1:Y:S01]  /*0e20*/  LDC R3, c[0x0][R3+0x2a0] ;  /* 0x0000a80003037b82 */ /* 0x000e620000000800 */
[----:B------:R-:W-:Y:S01]  /*0e30*/  MOV R15, UR5 ;  /* 0x00000005000f7c02 */ /* 0x000fe20008000f00 */
[----:B--2---:R-:W-:Y:S01]  /*0e40*/  FMUL R95, R95, UR9 ;  /* 0x000000095f5f7c20 */ /* 0x004fe20008400000 */
[----:B----4-:R-:W-:Y:S02]  /*0e50*/  I2FP.F32.U32 R94, UR4 ;  /* 0x00000004005e7c45 */ /* 0x010fe40008201000 */
[----:B------:R-:W-:-:S05]  /*0e60*/  CS2R.32 R2, SR_CgaSize ;  /* 0x0000000000027805 */ /* 0x000fca0000008a00 */
[----:B------:R-:W-:-:S06]  /*0e70*/  IMAD R2, R2, -0xa0, RZ ;  /* 0xffffff6002027824 */ /* 0x000fcc00078e02ff */
[----:B------:R-:W2:Y:S01]  /*0e80*/  LDC R2, c[0x0][R2+0x2a4] ;  /* 0x0000a90002027b82 */ /* 0x000ea20000000800 */
[----:B------:R-:W-:Y:S01]  /*0e90*/  MOV R14, UR4 ;  /* 0x00000004000e7c02 */ /* 0x000fe20008000f00 */
[----:B------:R-:W4:Y:S01]  /*0ea0*/  F2I.U32.TRUNC.NTZ R95, R95 ;  /* 0x0000005f005f7305 */ /* 0x000f22000020f000 */
[----:B---3--:R-:W-:-:S05]  /*0eb0*/  FMUL R94, R94, UR7 ;  /* 0x000000075e5e7c20 */ /* 0x008fca0008400000 */
[----:B------:R-:W-:Y:S01]  /*0ec0*/  BAR.SYNC.DEFER_BLOCKING 0x0 ;  /* 0x0000000000007b1d */ /* 0x000fe20000010000 */
[----:B------:R-:W-:-:S05]  /*0ed0*/  ISETP.GE.AND P0, PT, R10, 0x1, PT ;  /* 0x000000010a00780c */ /* 0x000fca0003f06270 */
[----:B------:R-:W3:Y:S02]  /*0ee0*/  F2I.U32.TRUNC.NTZ R94, R94 ;  /* 0x0000005e005e7305 */ /* 0x000ee4000020f000 */
[----:B------:R-:W2:Y:S01]  /*0ef0*/  S2UR UR36, SR_CTAID.Z ;  /* 0x00000000002479c3 */ /* 0x000ea20000002700 */
[----:B----4-:R-:W-:-:S05]  /*0f00*/  IADD3 R95, PT, PT, -R95, RZ, RZ ;  /* 0x000000ff5f5f7210 */ /* 0x010fca0007ffe1ff */
[----:B-1----:R-:W-:Y:S01]  /*0f10*/  IMAD R95, R3, R95, UR5 ;  /* 0x00000005035f7e24 */ /* 0x002fe2000f8e025f */
[----:B---3--:R-:W-:-:S05]  /*0f20*/  IADD3 R94, PT, PT, -R94, RZ, RZ ;  /* 0x000000ff5e5e7210 */ /* 0x008fca0007ffe1ff */
[----:B--2---:R-:W-:Y:S01]  /*0f30*/  IMAD R94, R2, R94, UR4 ;  /* 0x00000004025e7e24 */ /* 0x004fe2000f8e025e */
[----:B------:R-:W-:Y:S06]  /*0f40*/  @!P0 BRA `(.L_x_15) ;  /* 0x0000000000b88947 */ /* 0x000fec0003800000 */
[----:B------:R-:W1:Y:S01]  /*0f50*/  LDC.64 R4, c[0x0][0xb18] ;  /* 0x0002c600ff047b82 */ /* 0x000e620000000a00 */
[----:B------:R-:W-:-:S07]  /*0f60*/  ISETP.NE.AND P0, PT, R10, 0x1, PT ;  /* 0x000000010a00780c */ /* 0x000fce0003f05270 */
[----:B------:R-:W2:Y:S08]  /*0f70*/  LDC R9, c[0x0][0xb0c] ;  /* 0x0002c300ff097b82 */ /* 0x000eb00000000800 */
[----:B------:R-:W3:Y:S08]  /*0f80*/  LDC R12, c[0x0][0x370] ;  /* 0x0000dc00ff0c7b82 */ /* 0x000ef00000000800 */
[----:B------:R-:W4:Y:S01]  /*0f90*/  LDC R11, c[0x0][0x374] ;  /* 0x0000dd00ff0b7b82 */ /* 0x000f220000000800 */
[----:B-1----:R-:W-:-:S07]  /*0fa0*/  ISETP.NE.AND P1, PT, R4, 0x1, PT ;  /* 0x000000010400780c */ /* 0x002fce0003f25270 */
[----:B------:R-:W3:Y:S01]  /*0fb0*/  LDC.64 R6, c[0x0][0xb10] ;  /* 0x0002c400ff067b82 */ /* 0x000ee20000000a00 */
[----:B--2---:R-:W-:-:S07]  /*0fc0*/  ISETP.NE.AND P2, PT, R9, 0x1, PT ;  /* 0x000000010900780c */ /* 0x004fce0003f45270 */
[----:B------:R-:W1:Y:S08]  /*0fd0*/  LDC R8, c[0x0][0xb20] ;  /* 0x0002c800ff087b82 */ /* 0x000e700000000800 */
[----:B------:R-:W2:Y:S01]  /*0fe0*/  LDC.64 R2, c[0x0][0xb28] ;  /* 0x0002ca00ff027b82 */ /* 0x000ea20000000a00 */
[----:B----4-:R-:W-:-:S04]  /*0ff0*/  IMAD.HI.U32 R13, R11, R5, RZ ;  /* 0x000000050b0d7227 */ /* 0x010fc800078e00ff */
[----:B------:R-:W-:-:S04]  /*1000*/  IMAD.HI.U32 R5, R14, R5, RZ ;  /* 0x000000050e057227 */ /* 0x000fc800078e00ff */
[----:B---3--:R-:W-:-:S05]  /*1010*/  IMAD.HI.U32 R16, R12, R6, RZ ;  /* 0x000000060c107227 */ /* 0x008fca00078e00ff */
[-C--:B------:R-:W-:Y:S01]  /*1020*/  @P2 SHF.R.U32.HI R12, RZ, R7.reuse, R16 ;  /* 0x00000007ff0c2219 */ /* 0x080fe20000011610 */
[----:B------:R-:W-:Y:S01]  /*1030*/  IMAD.HI.U32 R16, R15, R6, RZ ;  /* 0x000000060f107227 */ /* 0x000fe200078e00ff */
[-C--:B-1----:R-:W-:Y:S02]  /*1040*/  @P1 SHF.R.U32.HI R11, RZ, R8.reuse, R13 ;  /* 0x00000008ff0b1219 */ /* 0x082fe4000001160d */
[----:B------:R-:W-:Y:S02]  /*1050*/  SHF.R.U32.HI R5, RZ, R8, R5 ;  /* 0x00000008ff057219 */ /* 0x000fe40000011605 */
[----:B------:R-:W-:Y:S02]  /*1060*/  SHF.R.U32.HI R16, RZ, R7, R16 ;  /* 0x00000007ff107219 */ /* 0x000fe40000011610 */
[----:B------:R-:W-:Y:S01]  /*1070*/  SEL R5, R14, R5, !P1 ;  /* 0x000000050e057207 */ /* 0x000fe20004800000 */
[----:B--2---:R-:W-:Y:S01]  /*1080*/  IMAD.HI.U32 R13, R11, R2, RZ ;  /* 0x000000020b0d7227 */ /* 0x004fe200078e00ff */
[----:B------:R-:W-:-:S03]  /*1090*/  SEL R16, R15, R16, !P2 ;  /* 0x000000100f107207 */ /* 0x000fc60005000000 */
[----:B------:R-:W-:Y:S01]  /*10a0*/  IMAD.HI.U32 R6, R12, R2, RZ ;  /* 0x000000020c067227 */ /* 0x000fe200078e00ff */
[----:B------:R-:W-:-:S04]  /*10b0*/  @P0 SHF.R.U32.HI R11, RZ, R3, R13 ;  /* 0x00000003ff0b0219 */ /* 0x000fc8000001160d */
[----:B------:R-:W-:Y:S01]  /*10c0*/  @P0 SHF.R.U32.HI R12, RZ, R3, R6 ;  /* 0x00000003ff0c0219 */ /* 0x000fe20000011606 */
[----:B------:R-:W-:-:S04]  /*10d0*/  IMAD R11, R11, R10, RZ ;  /* 0x0000000a0b0b7224 */ /* 0x000fc800078e02ff */
[----:B------:R-:W-:Y:S01]  /*10e0*/  IMAD R6, R12, R10, RZ ;  /* 0x0000000a0c067224 */ /* 0x000fe200078e02ff */
[----:B------:R-:W-:-:S04]  /*10f0*/  ISETP.GE.AND P1, PT, R5, R11, PT ;  /* 0x0000000b0500720c */ /* 0x000fc80003f26270 */
[----:B------:R-:W-:Y:S01]  /*1100*/  ISETP.GE.OR P1, PT, R16, R6, P1 ;  /* 0x000000061000720c */ /* 0x000fe20000f26670 */
[----:B------:R-:W-:-:S05]  /*1110*/  IMAD.HI.U32 R6, R5, R2, RZ ;  /* 0x0000000205067227 */ /* 0x000fca00078e00ff */
[----:B------:R-:W-:-:S04]  /*1120*/  SHF.R.U32.HI R6, RZ, R3, R6 ;  /* 0x00000003ff067219 */ /* 0x000fc80000011606 */
[----:B------:R-:W-:-:S03]  /*1130*/  SEL R6, R5, R6, !P0 ;  /* 0x0000000605067207 */ /* 0x000fc60004000000 */
[----:B------:R-:W-:Y:S01]  /*1140*/  @!P1 IMAD.HI.U32 R7, R16, R2, RZ ;  /* 0x0000000210079227 */ /* 0x000fe200078e00ff */
[----:B------:R-:W-:-:S04]  /*1150*/  IADD3 R2, PT, PT, -R6, RZ, RZ ;  /* 0x000000ff06027210 */ /* 0x000fc80007ffe1ff */
[----:B------:R-:W-:Y:S01]  /*1160*/  @!P1 SHF.R.U32.HI R3, RZ, R3, R7 ;  /* 0x00000003ff039219 */ /* 0x000fe20000011607 */
[----:B------:R-:W-:Y:S01]  /*1170*/  IMAD R2, R10, R2, R5 ;  /* 0x000000020a027224 */ /* 0x000fe200078e0205 */
[----:B------:R-:W-:Y:S02]  /*1180*/  IADD3 R7, PT, PT, -R5, RZ, RZ ;  /* 0x000000ff05077210 */ /* 0x000fe40007ffe1ff */
[----:B------:R-:W-:-:S03]  /*1190*/  @!P1 SEL R3, R16, R3, !P0 ;  /* 0x0000000310039207 */ /* 0x000fc60004000000 */
[----:B------:R-:W-:Y:S02]  /*11a0*/  IMAD R7, R4, R7, R14 ;  /* 0x0000000704077224 */ /* 0x000fe400078e020e */
[--C-:B------:R-:W-:Y:S02]  /*11b0*/  @!P1 IMAD.IADD R6, R6, 0x1, -R3.reuse ;  /* 0x0000000106069824 */ /* 0x100fe400078e0a03 */
[----:B------:R-:W-:Y:S01]  /*11c0*/  @!P1 IMAD R3, R2, R12, R3 ;  /* 0x0000000c02039224 */ /* 0x000fe200078e0203 */
[----:B------:R-:W-:Y:S01]  /*11d0*/  IADD3 R2, PT, PT, -R16, RZ, RZ ;  /* 0x000000ff10027210 */ /* 0x000fe20007ffe1ff */
[----:B------:R-:W-:Y:S02]  /*11e0*/  @!P1 IMAD R5, R6, R10, R16 ;  /* 0x0000000a06059224 */ /* 0x000fe400078e0210 */
[----:B------:R-:W-:Y:S02]  /*11f0*/  @!P1 IMAD.MOV.U32 R16, RZ, RZ, R3 ;  /* 0x000000ffff109224 */ /* 0x000fe400078e0003 */
[----:B------:R-:W-:-:S02]  /*1200*/  IMAD R2, R9, R2, R15 ;  /* 0x0000000209027224 */ /* 0x000fc400078e020f */
[----:B------:R-:W-:Y:S02]  /*1210*/  IMAD R14, R5, R4, R7 ;  /* 0x00000004050e7224 */ /* 0x000fe400078e0207 */
[----:B------:R-:W-:Y:S02]  /*1220*/  IMAD R15, R16, R9, R2 ;  /* 0x00000009100f7224 */ /* 0x000fe400078e0202 */
.L_x_15:
[----:B------:R-:W1:Y:S01]  /*1230*/  LDCU UR4, c[0x0][0xb30] ;  /* 0x00016600ff0477ac */ /* 0x000e620008000800 */
[----:B------:R-:W2:Y:S08]  /*1240*/  S2UR UR37, SR_CgaCtaId ;  /* 0x00000000002579c3 */ /* 0x000eb00000008800 */
[----:B------:R-:W3:Y:S01]  /*1250*/  LDC R40, c[0x0][0xb24] ;  /* 0x0002c900ff287b82 */ /* 0x000ee20000000800 */
[----:B-1----:R-:W-:-:S09]  /*1260*/  UISETP.NE.AND UP1, UPT, UR4, 0x1, UPT ;  /* 0x000000010400788c */ /* 0x002fd2000bf25270 */
[----:B--2---:R-:W-:Y:S05]  /*1270*/  BRA.U UP1, `(.L_x_16) ;  /* 0x0000000101407547 */ /* 0x004fea000b800000 */
[----:B------:R-:W1:Y:S08]  /*1280*/  LDC.64 R4, c[0x0][0xb10] ;  /* 0x0002c400ff047b82 */ /* 0x000e700000000a00 */
[----:B------:R-:W2:Y:S08]  /*1290*/  LDC.64 R2, c[0x0][0xb18] ;  /* 0x0002c600ff027b82 */ /* 0x000eb00000000a00 */
[----:B------:R-:W4:Y:S08]  /*12a0*/  LDC R6, c[0x0][0xb20] ;  /* 0x0002c800ff067b82 */ /* 0x000f300000000800 */
[----:B------:R-:W3:Y:S01]  /*12b0*/  LDC R7, c[0x0][0xb0c] ;  /* 0x0002c300ff077b82 */ /* 0x000ee20000000800 */
[----:B-1----:R-:W-:-:S05]  /*12c0*/  IMAD.HI.U32 R4, R15, R4, RZ ;  /* 0x000000040f047227 */ /* 0x002fca00078e00ff */
[----:B------:R-:W-:Y:S01]  /*12d0*/  SHF.R.U32.HI R4, RZ, R5, R4 ;  /* 0x00000005ff047219 */ /* 0x000fe20000011604 */
[----:B--2---:R-:W-:Y:S01]  /*12e0*/  IMAD.HI.U32 R3, R14, R3, RZ ;  /* 0x000000030e037227 */ /* 0x004fe200078e00ff */
[----:B------:R-:W-:-:S04]  /*12f0*/  ISETP.NE.AND P0, PT, R2, 0x1, PT ;  /* 0x000000010200780c */ /* 0x000fc80003f05270 */
[----:B----4-:R-:W-:-:S04]  /*1300*/  SHF.R.U32.HI R3, RZ, R6, R3 ;  /* 0x00000006ff037219 */ /* 0x010fc80000011603 */
[----:B------:R-:W-:Y:S02]  /*1310*/  SEL R3, R14, R3, !P0 ;  /* 0x000000030e037207 */ /* 0x000fe40004000000 */
[----:B---3--:R-:W-:-:S04]  /*1320*/  ISETP.NE.AND P1, PT, R7, 0x1, PT ;  /* 0x000000010700780c */ /* 0x008fc80003f25270 */
[----:B------:R-:W-:-:S05]  /*1330*/  SEL R4, R15, R4, !P1 ;  /* 0x000000040f047207 */ /* 0x000fca0004800000 */
[----:B------:R-:W-:Y:S02]  /*1340*/  IMAD.IADD R5, R3, 0x1, -R4 ;  /* 0x0000000103057824 */ /* 0x000fe400078e0a04 */
[----:B------:R-:W-:Y:S02]  /*1350*/  IMAD.IADD R3, R4, 0x1, -R3 ;  /* 0x0000000104037824 */ /* 0x000fe400078e0a03 */
[----:B------:R-:W-:Y:S02]  /*1360*/  IMAD R15, R5, R7, R15 ;  /* 0x00000007050f7224 */ /* 0x000fe400078e020f */
[----:B------:R-:W-:-:S07]  /*1370*/  IMAD R14, R3, R2, R14 ;  /* 0x00000002030e7224 */ /* 0x000fce00078e020e */
.L_x_16:
[----:B------:R-:W-:Y:S01]  /*1380*/  BAR.SYNC.DEFER_BLOCKING 0x0 ;  /* 0x0000000000007b1d */ /* 0x000fe20000010000 */
[----:B------:R-:W-:Y:S01]  /*1390*/  UISETP.NE.AND UP1, UPT, UR8, 0x2, UPT ;  /* 0x000000020800788c */ /* 0x000fe2000bf25270 */
[----:B------:R-:W-:Y:S02]  /*13a0*/  ISETP.NE.OR P5, PT, R0, 0x2, !P5 ;  /* 0x000000020000780c */ /* 0x000fe40006fa5670 */
[----:B------:R-:W-:-:S06]  /*13b0*/  LOP3.LUT R2, R108, 0x1f, RZ, 0xc0, !PT ;  /* 0x0000001f6c027812 */ /* 0x000fcc00078ec0ff */
[----:B------:R-:W-:Y:S05]  /*13c0*/  BRA.U UP1, `(.L_x_17) ;  /* 0x0000001101807547 */ /* 0x000fea000b800000 */
[----:B------:R-:W1:Y:S01]  /*13d0*/  LDCU UR13, c[0x0][0x38c] ;  /* 0x00007180ff0d77ac */ /* 0x000e620008000800 */
[----:B------:R-:W2:Y:S01]  /*13e0*/  LDC R8, c[0x0][0x370] ;  /* 0x0000dc00ff087b82 */ /* 0x000ea20000000800 */
[----:B------:R-:W-:Y:S01]  /*13f0*/  PLOP3.LUT P1, PT, PT, PT, UP2, 0x80, 0x8 ;  /* 0x000000000008781c */ /* 0x000fe20003f2f028 */
[----:B------:R-:W-:Y:S01]  /*1400*/  IMAD.MOV.U32 R17, RZ, RZ, 0x1 ;  /* 0x00000001ff117424 */ /* 0x000fe200078e00ff */
[----:B------:R-:W-:Y:S01]  /*1410*/  ISETP.EQ.OR P4, PT, R2, RZ, P5 ;  /* 0x000000ff0200720c */ /* 0x000fe20002f82670 */
[----:B------:R-:W-:Y:S01]  /*1420*/  IMAD.MOV.U32 R16, RZ, RZ, RZ ;  /* 0x000000ffff107224 */ /* 0x000fe200078e00ff */
[----:B------:R-:W-:Y:S02]  /*1430*/  PLOP3.LUT P1, PT, P1, PT, PT, 0x8, 0x80 ;  /* 0x000000000080781c */ /* 0x000fe40000f2e170 */
[----:B------:R-:W-:Y:S01]  /*1440*/  CS2R R12, SRZ ;  /* 0x00000000000c7805 */ /* 0x000fe2000001ff00 */
[----:B------:R-:W-:Y:S01]  /*1450*/  IMAD.MOV.U32 R11, RZ, RZ, 0x1 ;  /* 0x00000001ff0b7424 */ /* 0x000fe200078e00ff */
[----:B------:R-:W4:Y:S01]  /*1460*/  LDC R0, c[0x0][0x374] ;  /* 0x0000dd00ff007b82 */ /* 0x000f220000000800 */
[----:B------:R-:W2:Y:S01]  /*1470*/  LDCU.64 UR22, c[0x0][0x348] ;  /* 0x00006900ff1677ac */ /* 0x000ea20008000a00 */
[----:B------:R-:W-:Y:S01]  /*1480*/  UMOV UR6, URZ ;  /* 0x000000ff00067c82 */ /* 0x000fe20008000000 */
[----:B-1----:R-:W-:-:S04]  /*1490*/  UIADD3 UR5, UPT, UPT, UR13, 0x7f, URZ ;  /* 0x0000007f0d057890 */ /* 0x002fc8000fffe0ff */
[----:B------:R-:W-:-:S04]  /*14a0*/  USHF.R.S32.HI UR4, URZ, 0x1f, UR5 ;  /* 0x0000001fff047899 */ /* 0x000fc80008011405 */
[----:B------:R-:W-:-:S04]  /*14b0*/  ULEA.HI UR4, UR4, UR5, URZ, 0x7 ;  /* 0x0000000504047291 */ /* 0x000fc8000f8f38ff */
[----:B------:R-:W-:Y:S02]  /*14c0*/  USHF.R.S32.HI UR15, URZ, 0x7, UR4 ;  /* 0x00000007ff0f7899 */ /* 0x000fe40008011404 */
[----:B------:R-:W-:Y:S02]  /*14d0*/  UIADD3 UR4, UPT, UPT, UR13, -0x1, URZ ;  /* 0xffffffff0d047890 */ /* 0x000fe4000fffe0ff */
[----:B------:R-:W-:Y:S02]  /*14e0*/  UISETP.LT.U32.AND UP0, UPT, UR15, 0x5, UPT ;  /* 0x000000050f00788c */ /* 0x000fe4000bf01070 */
[----:B------:R-:W-:Y:S02]  /*14f0*/  UISETP.GE.U32.AND UP1, UPT, UR4, -0xff, UPT ;  /* 0xffffff010400788c */ /* 0x000fe4000bf26070 */
[----:B------:R-:W-:Y:S02]  /*1500*/  USEL UR14, UR15, 0x5, UP0 ;  /* 0x000000050f0e7887 */ /* 0x000fe40008000000 */
[----:B------:R-:W-:-:S02]  /*1510*/  UIADD3 UR13, UPT, UPT, UR13, 0xfe, URZ ;  /* 0x000000fe0d0d7890 */ /* 0x000fc4000fffe0ff */
[----:B------:R-:W-:Y:S02]  /*1520*/  UIADD3 UR5, UPT, UPT, UR14, -0x1, URZ ;  /* 0xffffffff0e057890 */ /* 0x000fe4000fffe0ff */
[----:B------:R-:W-:-:S03]  /*1530*/  UIADD3 UR7, UPT, UPT, UR15, -UR14, URZ ;  /* 0x8000000e0f077290 */ /* 0x000fc6000fffe0ff */
[----:B------:R-:W-:-:S04]  /*1540*/  @UP1 UIADD3 UR5, UPT, UPT, UR14, URZ, URZ ;  /* 0x000000ff0e051290 */ /* 0x000fc8000fffe0ff */
[----:B--2---:R-:W-:-:S12]  /*1550*/  UIADD3 UR5, UPT, UPT, UR5, 0x1, URZ ;  /* 0x0000000105057890 */ /* 0x004fd8000fffe0ff */
.L_x_35:
[----:B------:R-:W-:Y:S01]  /*1560*/  UISETP.NE.AND UP0, UPT, UR37, URZ, UPT ;  /* 0x000000ff2500728c */ /* 0x000fe2000bf05270 */
[----:B------:R-:W1:Y:S08]  /*1570*/  S2UR UR37, SR_CgaCtaId ;  /* 0x00000000002579c3 */ /* 0x000e700000008800 */
[----:B------:R-:W-:Y:S05]  /*1580*/  BRA.U UP0, `(.L_x_18) ;  /* 0x0000000100347547 */ /* 0x000fea000b800000 */
[----:B------:R-:W2:Y:S01]  /*1590*/  S2R R2, SR_CgaCtaId ;  /* 0x0000000000027919 */ /* 0x000ea20000008800 */
[----:B------:R-:W-:-:S04]  /*15a0*/  MOV R3, 0x400 ;  /* 0x0000040000037802 */ /* 0x000fc80000000f00 */
[----:B--2---:R-:W-:Y:S02]  /*15b0*/  LEA R2, R2, R3, 0x18 ;  /* 0x0000000302027211 */ /* 0x004fe400078ec0ff */
[----:B------:R-:W-:-:S03]  /*15c0*/  SHF.L.U32 R3, R11, 0x1f, RZ ;  /* 0x0000001f0b037819 */ /* 0x000fc600000006ff */
[----:B------:R-:W-:-:S04]  /*15d0*/  IMAD R2, R12, 0x8, R2 ;  /* 0x000000080c027824 */ /* 0x000fc800078e0202 */
[----:B------:R-:W2:Y:S02]  /*15e0*/  SYNCS.PHASECHK.TRANS64.TRYWAIT P0, [R2+URZ+0x110], R3 ;  /* 0x00011003020075a7 */ /* 0x000ea400080011ff */
[----:B--2---:R-:W-:Y:S05]  /*15f0*/  @!P0 BRA `(.L_x_19) ;  /* 0x0000007800a88947 */ /* 0x004fea0003800000 */
.L_x_126:
[----:B------:R-:W-:Y:S01]  /*1600*/  VIADD R12, R12, 0x1 ;  /* 0x000000010c0c7836 */ /* 0x000fe20000000000 */
[----:B------:R2:W-:Y:S04]  /*1610*/  SYNCS.ARRIVE.TRANS64.A1T0 RZ, [R2+URZ+0x100], RZ ;  /* 0x000100ff02ff79a7 */ /* 0x0005e800081000ff */
[----:B------:R-:W-:-:S04]  /*1620*/  ISETP.NE.AND P0, PT, R12, 0x2, PT ;  /* 0x000000020c00780c */ /* 0x000fc80003f05270 */
[----:B------:R-:W-:Y:S02]  /*1630*/  SEL R12, R12, RZ, P0 ;  /* 0x000000ff0c0c7207 */ /* 0x000fe40000000000 */
[----:B--2---:R-:W-:-:S04]  /*1640*/  SEL R2, RZ, 0x1, P0 ;  /* 0x00000001ff027807 */ /* 0x004fc80000000000 */
[----:B------:R-:W-:-:S07]  /*1650*/  LOP3.LUT R11, R11, R2, RZ, 0x3c, !PT ;  /* 0x000000020b0b7212 */ /* 0x000fce00078e3cff */
.L_x_18:
[----:B------:R-:W-:Y:S01]  /*1660*/  UMOV UR4, 0x400 ;  /* 0x0000040000047882 */ /* 0x000fe20000000000 */
[----:B------:R-:W-:Y:S01]  /*1670*/  SHF.L.U32 R2, R17, 0x1f, RZ ;  /* 0x0000001f11027819 */ /* 0x000fe200000006ff */
[----:B-1----:R-:W-:Y:S01]  /*1680*/  ULEA UR4, UR37, UR4, 0x18 ;  /* 0x0000000425047291 */ /* 0x002fe2000f8ec0ff */
[----:B------:R-:W-:Y:S01]  /*1690*/  R2UR UR35, R15 ;  /* 0x000000000f2372ca */ /* 0x000fe200000e0000 */
[----:B------:R-:W-:Y:S01]  /*16a0*/  UISETP.GE.U32.AND UP0, UPT, UR13, 0xff, UPT ;  /* 0x000000ff0d00788c */ /* 0x000fe2000bf06070 */
[----:B------:R-:W-:Y:S01]  /*16b0*/  R2UR UR11, R14 ;  /* 0x000000000e0b72ca */ /* 0x000fe200000e0000 */
[----:B------:R-:W-:Y:S01]  /*16c0*/  ULEA UR8, UR6, UR4, 0x3 ;  /* 0x0000000406087291 */ /* 0x000fe2000f8e18ff */
[----:B------:R-:W-:-:S08]  /*16d0*/  UMOV UR24, URZ ;  /* 0x000000ff00187c82 */ /* 0x000fd00008000000 */
[----:B------:R1:W2:Y:S01]  /*16e0*/  SYNCS.PHASECHK.TRANS64.TRYWAIT P0, [UR8+0x28], R2 ;  /* 0x00002802ff0075a7 */ /* 0x0002a20008001108 */
[----:B------:R-:W-:Y:S02]  /*16f0*/  USHF.L.U32 UR35, UR35, 0x6, URZ ;  /* 0x0000000623237899 */ /* 0x000fe400080006ff */
[----:B------:R-:W-:Y:S01]  /*1700*/  USHF.L.U32 UR11, UR11, 0x8, URZ ;  /* 0x000000080b0b7899 */ /* 0x000fe200080006ff */
[----:B------:R-:W-:Y:S11]  /*1710*/  BRA.U !UP0, `(.L_x_20) ;  /* 0x0000000108a87547 */ /* 0x000ff6000b800000 */
[----:B------:R-:W-:Y:S01]  /*1720*/  UMOV UR16, URZ ;  /* 0x000000ff00107c82 */ /* 0x000fe20008000000 */
[----:B------:R-:W-:-:S05]  /*1730*/  UMOV UR17, UR6 ;  /* 0x0000000600117c82 */ /* 0x000fca0008000000 */
.L_x_25:
[----:B-1----:R-:W-:Y:S01]  /*1740*/  ULEA UR33, UR17, UR4, 0x3 ;  /* 0x0000000411217291 */ /* 0x002fe2000f8e18ff */
[----:B--2---:R-:W-:Y:S01]  /*1750*/  @!P5 MOV R3, 0xa000 ;  /* 0x0000a0000003d802 */ /* 0x004fe20000000f00 */
[----:B--2---:R-:W-:Y:S10]  /*1760*/  @P0 BRA `(.L_x_21) ;  /* 0x00000000000c0947 */ /* 0x004ff40003800000 */
[----:B------:R-:W-:-:S04]  /*1770*/  SHF.L.U32 R4, R17, 0x1f, RZ ;  /* 0x0000001f11047819 */ /* 0x000fc800000006ff */
[----:B------:R-:W2:Y:S02]  /*1780*/  SYNCS.PHASECHK.TRANS64.TRYWAIT P0, [UR33+0x28], R4 ;  /* 0x00002804ff0075a7 */ /* 0x000ea40008001121 */
[----:B--2---:R-:W-:Y:S05]  /*1790*/  @!P0 BRA `(.L_x_22) ;  /* 0x0000007800548947 */ /* 0x004fea0003800000 */
.L_x_21:
[----:B------:R2:W-:Y:S01]  /*17a0*/  @!P5 SYNCS.ARRIVE.TRANS64 RZ, [UR33], R3 ;  /* 0x00000003ffffd9a7 */ /* 0x0005e20008000021 */
[----:B------:R-:W-:Y:S04]  /*17b0*/  BSSY.RECONVERGENT B0, `(.L_x_23) ;  /* 0x0000003000007945 */ /* 0x000fe80003800200 */
[----:B------:R-:W-:Y:S05]  /*17c0*/  @P4 BRA `(.L_x_24) ;  /* 0x0000000000044947 */ /* 0x000fea0003800000 */
[----:B------:R-:W-:Y:S05]  /*17d0*/  BPT.TRAP 0x1 ;  /* 0x000000040000795c */ /* 0x000fea0000300000 */
.L_x_24:
[----:B------:R-:W-:Y:S05]  /*17e0*/  BSYNC.RECONVERGENT B0 ;  /* 0x0000000000007941 */ /* 0x000fea0003800200 */
.L_x_23:
[----:B------:R-:W-:Y:S02]  /*17f0*/  UIADD3 UR6, UPT, UPT, UR17, 0x1, URZ ;  /* 0x0000000111067890 */ /* 0x000fe4000fffe0ff */
[----:B------:R-:W-:Y:S02]  /*1800*/  ULEA UR32, UR17, UR4, 0xd ;  /* 0x0000000411207291 */ /* 0x000fe4000f8e68ff */
[----:B------:R-:W-:Y:S02]  /*1810*/  UISETP.NE.AND UP0, UPT, UR6, 0x5, UPT ;  /* 0x000000050600788c */ /* 0x000fe4000bf05270 */
[----:B------:R-:W-:Y:S02]  /*1820*/  UIADD3 UR26, UP1, UPT, UR22, 0x80, URZ ;  /* 0x00000080161a7890 */ /* 0x000fe4000ff3e0ff */
[----:B------:R-:W-:Y:S02]  /*1830*/  USEL UR9, URZ, 0x1, UP0 ;  /* 0x00000001ff097887 */ /* 0x000fe40008000000 */
[----:B------:R-:W-:-:S02]  /*1840*/  USEL UR6, UR6, URZ, UP0 ;  /* 0x000000ff06067287 */ /* 0x000fc40008000000 */
[----:B------:R-:W-:Y:S02]  /*1850*/  UIADD3 UR20, UP0, UPT, UR22, 0x180, URZ ;  /* 0x0000018016147890 */ /* 0x000fe4000ff1e0ff */
[----:B------:R-:W-:Y:S01]  /*1860*/  ULEA UR8, UR6, UR4, 0x3 ;  /* 0x0000000406087291 */ /* 0x000fe2000f8e18ff */
[----:B------:R-:W-:Y:S01]  /*1870*/  LOP3.LUT R17, R17, UR9, RZ, 0x3c, !PT ;  /* 0x0000000911117c12 */ /* 0x000fe2000f8e3cff */
[----:B------:R-:W-:Y:S02]  /*1880*/  USHF.L.U32 UR34, UR16, 0x7, URZ ;  /* 0x0000000710227899 */ /* 0x000fe400080006ff */
[----:B------:R-:W-:Y:S01]  /*1890*/  UIADD3.X UR27, UPT, UPT, URZ, UR23, URZ, UP1, !UPT ;  /* 0x00000017ff1b7290 */ /* 0x000fe20008ffe4ff */
[----:B-1----:R-:W-:Y:S01]  /*18a0*/  SHF.L.U32 R2, R17, 0x1f, RZ ;  /* 0x0000001f11027819 */ /* 0x002fe200000006ff */
[----:B------:R-:W-:Y:S02]  /*18b0*/  UIADD3 UR32, UPT, UPT, UR32, 0x6400, URZ ;  /* 0x0000640020207890 */ /* 0x000fe4000fffe0ff */
[----:B------:R-:W-:Y:S01]  /*18c0*/  UIADD3.X UR21, UPT, UPT, URZ, UR23, URZ, UP0, !UPT ;  /* 0x00000017ff157290 */ /* 0x000fe200087fe4ff */
[----:B------:R1:W1:Y:S01]  /*18d0*/  SYNCS.PHASECHK.TRANS64.TRYWAIT P0, [UR8+0x28], R2 ;  /* 0x00002802ff0075a7 */ /* 0x0002620008001108 */
[----:B------:R-:W-:Y:S01]  /*18e0*/  ULEA UR8, UR17, UR4, 0xf ;  /* 0x0000000411087291 */ /* 0x000fe2000f8e78ff */
[----:B------:R-:W-:Y:S01]  /*18f0*/  UMOV UR18, 0x0 ;  /* 0x0000000000127882 */ /* 0x000fe20000000000 */
[----:B------:R-:W-:-:S02]  /*1900*/  UMOV UR19, 0x10000000 ;  /* 0x1000000000137882 */ /* 0x000fc40000000000 */
[----:B------:R-:W-:Y:S01]  /*1910*/  UIADD3 UR8, UPT, UPT, UR8, 0x10400, URZ ;  /* 0x0001040008087890 */ /* 0x000fe2000fffe0ff */
[----:B------:R1:W-:Y:S01]  /*1920*/  UTMALDG.3D [UR32], [UR26], desc[UR18] ;  /* 0x000012201a0075b4 */ /* 0x0003e20008011000 */
[----:B------:R-:W-:Y:S01]  /*1930*/  UMOV UR12, UR36 ;  /* 0x00000024000c7c82 */ /* 0x000fe20008000000 */
[----:B------:R-:W-:Y:S01]  /*1940*/  UMOV UR9, UR33 ;  /* 0x0000002100097c82 */ /* 0x000fe20008000000 */
[----:B------:R-:W-:Y:S01]  /*1950*/  UMOV UR10, UR34 ;  /* 0x00000022000a7c82 */ /* 0x000fe20008000000 */
[----:B------:R-:W-:Y:S01]  /*1960*/  UIADD3 UR16, UPT, UPT, UR16, 0x1, URZ ;  /* 0x0000000110107890 */ /* 0x000fe2000fffe0ff */
[----:B------:R-:W-:Y:S01]  /*1970*/  UMOV UR24, UR5 ;  /* 0x0000000500187c82 */ /* 0x000fe20008000000 */
[----:B------:R-:W-:Y:S02]  /*1980*/  UMOV UR17, UR6 ;  /* 0x0000000600117c82 */ /* 0x000fe40008000000 */
[----:B------:R1:W-:Y:S01]  /*1990*/  UTMALDG.3D [UR8], [UR20], desc[UR18] ;  /* 0x00001208140075b4 */ /* 0x0003e20008011000 */
[----:B------:R-:W-:-:S09]  /*19a0*/  UISETP.NE.AND UP0, UPT, UR16, UR5, UPT ;  /* 0x000000051000728c */ /* 0x000fd2000bf05270 */
[----:B------:R-:W-:Y:S05]  /*19b0*/  BRA.U UP0, `(.L_x_25) ;  /* 0xfffffffd00607547 */ /* 0x000fea000b83ffff */
.L_x_20:
[----:B-1----:R-:W-:Y:S01]  /*19c0*/  ULEA UR8, UR6, UR4, 0x3 ;  /* 0x0000000406087291 */ /* 0x002fe2000f8e18ff */
[----:B------:R-:W-:Y:S01]  /*19d0*/  SHF.L.U32 R2, R17, 0x1f, RZ ;  /* 0x0000001f11027819 */ /* 0x000fe200000006ff */
[----:B------:R-:W-:Y:S01]  /*19e0*/  @!P1 SYNCS.ARRIVE.TRANS64.A1T0 RZ, [UR4+0x98], RZ ;  /* 0x000098ffffff99a7 */ /* 0x000fe20008100004 */
[----:B------:R-:W-:-:S06]  /*19f0*/  UISETP.GT.AND UP0, UPT, UR15, UR14, UPT ;  /* 0x0000000e0f00728c */ /* 0x000fcc000bf04270 */
[----:B--2---:R1:W2:Y:S03]  /*1a00*/  SYNCS.PHASECHK.TRANS64.TRYWAIT P0, [UR8+0x28], R2 ;  /* 0x00002802ff0075a7 */ /* 0x0042a60008001108 */
[----:B------:R-:W-:Y:S05]  /*1a10*/  BRA.U !UP0, `(.L_x_26) ;  /* 0x0000000108ac7547 */ /* 0x000fea000b800000 */
[----:B------:R-:W-:Y:S01]  /*1a20*/  UIADD3 UR21, UPT, UPT, UR7, UR24, URZ ;  /* 0x0000001807157290 */ /* 0x000fe2000fffe0ff */
[----:B------:R-:W-:-:S11]  /*1a30*/  UMOV UR25, UR6 ;  /* 0x0000000600197c82 */ /* 0x000fd60008000000 */
.L_x_31:
[----:B-1----:R-:W-:Y:S01]  /*1a40*/  ULEA UR17, UR25, UR4, 0x3 ;  /* 0x0000000419117291 */ /* 0x002fe2000f8e18ff */
[----:B--2---:R-:W-:Y:S01]  /*1a50*/  @!P5 MOV R3, 0xa000 ;  /* 0x0000a0000003d802 */ /* 0x004fe20000000f00 */
[----:B--2---:R-:W-:Y:S10]  /*1a60*/  @P0 BRA `(.L_x_27) ;  /* 0x00000000000c0947 */ /* 0x004ff40003800000 */
[----:B------:R-:W-:-:S04]  /*1a70*/  SHF.L.U32 R4, R17, 0x1f, RZ ;  /* 0x0000001f11047819 */ /* 0x000fc800000006ff */
[----:B------:R-:W2:Y:S02]  /*1a80*/  SYNCS.PHASECHK.TRANS64.TRYWAIT P0, [UR17+0x28], R4 ;  /* 0x00002804ff0075a7 */ /* 0x000ea40008001111 */
[----:B--2---:R-:W-:Y:S05]  /*1a90*/  @!P0 BRA `(.L_x_28) ;  /* 0x0000007400ac8947 */ /* 0x004fea0003800000 */
.L_x_27:
[----:B------:R2:W-:Y:S01]  /*1aa0*/  @!P5 SYNCS.ARRIVE.TRANS64 RZ, [UR17], R3 ;  /* 0x00000003ffffd9a7 */ /* 0x0005e20008000011 */
[----:B------:R-:W-:Y:S04]  /*1ab0*/  BSSY.RECONVERGENT B0, `(.L_x_29) ;  /* 0x0000003000007945 */ /* 0x000fe80003800200 */
[----:B------:R-:W-:Y:S05]  /*1ac0*/  @P4 BRA `(.L_x_30) ;  /* 0x0000000000044947 */ /* 0x000fea0003800000 */
[----:B------:R-:W-:Y:S05]  /*1ad0*/  BPT.TRAP 0x1 ;  /* 0x000000040000795c */ /* 0x000fea0000300000 */
.L_x_30:
[----:B------:R-:W-:Y:S05]  /*1ae0*/  BSYNC.RECONVERGENT B0 ;  /* 0x0000000000007941 */ /* 0x000fea0003800200 */
.L_x_29:
        /* <DEDUP_REMOVED lines=10> */
[----:B------:R-:W-:Y:S01]  /*1b90*/  UIADD3 UR16, UPT, UPT, UR16, 0x6400, URZ ;  /* 0x0000640010107890 */ /* 0x000fe2000fffe0ff */
[----:B-1----:R-:W-:Y:S01]  /*1ba0*/  SHF.L.U32 R2, R17, 0x1f, RZ ;  /* 0x0000001f11027819 */ /* 0x002fe200000006ff */
[----:B------:R-:W-:Y:S02]  /*1bb0*/  UIADD3.X UR31, UPT, UPT, URZ, UR23, URZ, UP1, !UPT ;  /* 0x00000017ff1f7290 */ /* 0x000fe40008ffe4ff */
[----:B------:R-:W-:Y:S01]  /*1bc0*/  UIADD3.X UR29, UPT, UPT, URZ, UR23, URZ, UP0, !UPT ;  /* 0x00000017ff1d7290 */ /* 0x000fe200087fe4ff */
[----:B------:R1:W1:Y:S01]  /*1bd0*/  SYNCS.PHASECHK.TRANS64.TRYWAIT P0, [UR8+0x28], R2 ;  /* 0x00002802ff0075a7 */ /* 0x0002620008001108 */
[----:B------:R-:W-:Y:S01]  /*1be0*/  ULEA UR8, UR25, UR4, 0xf ;  /* 0x0000000419087291 */ /* 0x000fe2000f8e78ff */
[----:B------:R-:W-:Y:S01]  /*1bf0*/  UMOV UR26, 0x0 ;  /* 0x00000000001a7882 */ /* 0x000fe20000000000 */
[----:B------:R-:W-:-:S02]  /*1c00*/  UMOV UR27, 0x10000000 ;  /* 0x10000000001b7882 */ /* 0x000fc40000000000 */
[----:B------:R-:W-:Y:S01]  /*1c10*/  UIADD3 UR8, UPT, UPT, UR8, 0x10400, URZ ;  /* 0x0001040008087890 */ /* 0x000fe2000fffe0ff */
[----:B------:R-:W-:Y:S01]  /*1c20*/  UMOV UR19, UR35 ;  /* 0x0000002300137c82 */ /* 0x000fe20008000000 */
[----:B------:R-:W-:Y:S01]  /*1c30*/  UMOV UR20, UR36 ;  /* 0x0000002400147c82 */ /* 0x000fe20008000000 */
[----:B------:R-:W-:Y:S01]  /*1c40*/  UMOV UR12, UR36 ;  /* 0x00000024000c7c82 */ /* 0x000fe20008000000 */
[----:B------:R-:W-:Y:S01]  /*1c50*/  UMOV UR9, UR17 ;  /* 0x0000001100097c82 */ /* 0x000fe20008000000 */
[----:B------:R-:W-:Y:S01]  /*1c60*/  UMOV UR10, UR18 ;  /* 0x00000012000a7c82 */ /* 0x000fe20008000000 */
[----:B------:R1:W-:Y:S01]  /*1c70*/  UTMALDG.3D [UR16], [UR30], desc[UR26] ;  /* 0x00001a101e0075b4 */ /* 0x0003e20008011000 */
[----:B------:R-:W-:Y:S01]  /*1c80*/  UIADD3 UR24, UPT, UPT, UR24, 0x1, URZ ;  /* 0x0000000118187890 */ /* 0x000fe2000fffe0ff */
[----:B------:R-:W-:-:S03]  /*1c90*/  UMOV UR25, UR6 ;  /* 0x0000000600197c82 */ /* 0x000fc60008000000 */
[----:B------:R-:W-:Y:S01]  /*1ca0*/  UISETP.NE.AND UP0, UPT, UR24, UR21, UPT ;  /* 0x000000151800728c */ /* 0x000fe2000bf05270 */
[----:B------:R1:W-:Y:S08]  /*1cb0*/  UTMALDG.3D [UR8], [UR28], desc[UR26] ;  /* 0x00001a081c0075b4 */ /* 0x0003f00008011000 */
[----:B------:R-:W-:Y:S05]  /*1cc0*/  BRA.U UP0, `(.L_x_31) ;  /* 0xfffffffd005c7547 */ /* 0x000fea000b83ffff */
.L_x_26:
[C---:B-1----:R-:W-:Y:S01]  /*1cd0*/  LEA R2, R16.reuse, UR4, 0x3 ;  /* 0x0000000410027c11 */ /* 0x042fe2000f8e18ff */
[----:B------:R-:W-:Y:S01]  /*1ce0*/  NOP ;  /* 0x0000000000007918 */ /* 0x000fe20000000000 */
[----:B--2---:R-:W-:Y:S02]  /*1cf0*/  SHF.L.U32 R3, R13, 0x1f, RZ ;  /* 0x0000001f0d037819 */ /* 0x004fe400000006ff */
[----:B------:R-:W-:Y:S02]  /*1d00*/  LEA R4, R16, UR4, 0x4 ;  /* 0x0000000410047c11 */ /* 0x000fe4000f8e20ff */
[----:B------:R-:W1:Y:S02]  /*1d10*/  SYNCS.PHASECHK.TRANS64.TRYWAIT P0, [R2+URZ+0xa0], R3 ;  /* 0x0000a003020075a7 */ /* 0x000e6400080011ff */
[----:B-1----:R-:W-:Y:S05]  /*1d20*/  @!P0 BRA `(.L_x_32) ;  /* 0x0000007400208947 */ /* 0x002fea0003800000 */
.L_x_129:
[----:B------:R-:W2:Y:S01]  /*1d30*/  LDS.128 R4, [R4+0x130] ;  /* 0x0001300004047984 */ /* 0x000ea20000000c00 */
[----:B---3--:R-:W-:Y:S01]  /*1d40*/  ISETP.GE.AND P0, PT, R40, 0x1, PT ;  /* 0x000000012800780c */ /* 0x008fe20003f06270 */
[----:B-1----:R-:W-:Y:S01]  /*1d50*/  VIADD R2, R2, 0xb0 ;  /* 0x000000b002027836 */ /* 0x002fe20000000000 */
[----:B------:R-:W-:Y:S01]  /*1d60*/  @!PT LDS RZ, [RZ] ;  /* 0x00000000fffff984 */ /* 0x000fe20000000800 */
[----:B------:R-:W-:Y:S01]  /*1d70*/  @!PT LDS RZ, [RZ] ;  /* 0x00000000fffff984 */ /* 0x000fe20000000800 */
[----:B------:R-:W-:Y:S01]  /*1d80*/  @!PT LDS RZ, [RZ] ;  /* 0x00000000fffff984 */ /* 0x000fe20000000800 */
[----:B------:R-:W-:Y:S01]  /*1d90*/  @!PT LDS RZ, [RZ] ;  /* 0x00000000fffff984 */ /* 0x000fe20000000800 */
[----:B------:R1:W-:Y:S06]  /*1da0*/  MEMBAR.ALL.CTA ;  /* 0x0000000000007992 */ /* 0x0003ec0000008000 */
[----:B-1----:R-:W1:Y:S01]  /*1db0*/  FENCE.VIEW.ASYNC.S ;  /* 0x00000000000073c6 */ /* 0x002e620000000000 */
[----:B------:R-:W-:-:S04]  /*1dc0*/  PRMT R2, RZ, 0x654, R2 ;  /* 0x00000654ff027816 */ /* 0x000fc80000000002 */
[----:B-1----:R1:W-:Y:S01]  /*1dd0*/  SYNCS.ARRIVE.TRANS64.RED.A1T0 RZ, [R2+URZ], RZ ;  /* 0x000000ff02ff79a7 */ /* 0x0023e200081004ff */
[----:B--2---:R-:W-:-:S13]  /*1de0*/  LOP3.LUT P2, RZ, R6, 0x1, RZ, 0xc0, !PT ;  /* 0x0000000106ff7812 */ /* 0x004fda000784c0ff */
[----:B------:R-:W-:Y:S01]  /*1df0*/  @P2 SHF.R.U32.HI R3, RZ, 0x10, R5 ;  /* 0x00000010ff032819 */ /* 0x000fe20000011605 */
[----:B------:R-:W-:Y:S01]  /*1e00*/  VOTEU.ANY UP0, P2 ;  /* 0x0000000000ff7886 */ /* 0x000fe20001000100 */
[----:B------:R-:W-:Y:S02]  /*1e10*/  @P2 MOV R10, R4 ;  /* 0x00000004000a2202 */ /* 0x000fe40000000f00 */
[----:B------:R-:W-:Y:S02]  /*1e20*/  @P2 R2UR.BROADCAST UR8, R3 ;  /* 0x00000000030822ca */ /* 0x000fe400008e0000 */
[----:B------:R-:W-:-:S11]  /*1e30*/  @P2 LOP3.LUT R9, R5, 0xffff, RZ, 0xc0, !PT ;  /* 0x0000ffff05092812 */ /* 0x000fd600078ec0ff */
[----:B------:R-:W-:Y:S01]  /*1e40*/  @UP0 UMOV UR36, UR8 ;  /* 0x0000000800240c82 */ /* 0x000fe20008000000 */
[----:B-1----:R-:W-:Y:S05]  /*1e50*/  @!P0 BRA `(.L_x_33) ;  /* 0x0000000000b88947 */ /* 0x002fea0003800000 */
[----:B------:R-:W4:Y:S01]  /*1e60*/  LDC.64 R4, c[0x0][0xb18] ;  /* 0x0002c600ff047b82 */ /* 0x000f220000000a00 */
[----:B------:R-:W-:-:S07]  /*1e70*/  ISETP.NE.AND P3, PT, R40, 0x1, PT ;  /* 0x000000012800780c */ /* 0x000fce0003f65270 */
[----:B------:R-:W1:Y:S08]  /*1e80*/  LDC.64 R6, c[0x0][0xb10] ;  /* 0x0002c400ff067b82 */ /* 0x000e700000000a00 */
[----:B------:R-:W2:Y:S08]  /*1e90*/  LDC R14, c[0x0][0xb20] ;  /* 0x0002c800ff0e7b82 */ /* 0x000eb00000000800 */
[----:B------:R-:W3:Y:S01]  /*1ea0*/  LDC R15, c[0x0][0xb0c] ;  /* 0x0002c300ff0f7b82 */ /* 0x000ee20000000800 */
[----:B----4-:R-:W-:Y:S01]  /*1eb0*/  IMAD.HI.U32 R19, R0, R5, RZ ;  /* 0x0000000500137227 */ /* 0x010fe200078e00ff */
[----:B------:R-:W-:-:S03]  /*1ec0*/  ISETP.NE.AND P0, PT, R4, 0x1, PT ;  /* 0x000000010400780c */ /* 0x000fc60003f05270 */
[----:B------:R-:W-:-:S03]  /*1ed0*/  IMAD.HI.U32 R5, R9, R5, RZ ;  /* 0x0000000509057227 */ /* 0x000fc600078e00ff */
[----:B------:R-:W4:Y:S01]  /*1ee0*/  LDC.64 R2, c[0x0][0xb28] ;  /* 0x0002ca00ff027b82 */ /* 0x000f220000000a00 */
[----:B-1----:R-:W-:-:S04]  /*1ef0*/  IMAD.HI.U32 R20, R8, R6, RZ ;  /* 0x0000000608147227 */ /* 0x002fc800078e00ff */
[----:B------:R-:W-:Y:S01]  /*1f00*/  IMAD.HI.U32 R21, R10, R6, RZ ;  /* 0x000000060a157227 */ /* 0x000fe200078e00ff */
[----:B------:R-:W-:Y:S02]  /*1f10*/  SHF.R.U32.HI R20, RZ, R7, R20 ;  /* 0x00000007ff147219 */ /* 0x000fe40000011614 */
[-C--:B--2---:R-:W-:Y:S02]  /*1f20*/  SHF.R.U32.HI R19, RZ, R14.reuse, R19 ;  /* 0x0000000eff137219 */ /* 0x084fe40000011613 */
[----:B------:R-:W-:Y:S02]  /*1f30*/  SHF.R.U32.HI R5, RZ, R14, R5 ;  /* 0x0000000eff057219 */ /* 0x000fe40000011605 */
[----:B------:R-:W-:Y:S02]  /*1f40*/  SEL R19, R0, R19, !P0 ;  /* 0x0000001300137207 */ /* 0x000fe40004000000 */
[----:B------:R-:W-:Y:S02]  /*1f50*/  SHF.R.U32.HI R21, RZ, R7, R21 ;  /* 0x00000007ff157219 */ /* 0x000fe40000011615 */
[----:B---3--:R-:W-:-:S02]  /*1f60*/  ISETP.NE.AND P1, PT, R15, 0x1, PT ;  /* 0x000000010f00780c */ /* 0x008fc40003f25270 */
[----:B------:R-:W-:Y:S02]  /*1f70*/  SEL R5, R9, R5, !P0 ;  /* 0x0000000509057207 */ /* 0x000fe40004000000 */
[----:B------:R-:W-:Y:S02]  /*1f80*/  SEL R20, R8, R20, !P1 ;  /* 0x0000001408147207 */ /* 0x000fe40004800000 */
[----:B------:R-:W-:Y:S01]  /*1f90*/  SEL R21, R10, R21, !P1 ;  /* 0x000000150a157207 */ /* 0x000fe20004800000 */
[----:B----4-:R-:W-:-:S04]  /*1fa0*/  IMAD.HI.U32 R18, R19, R2, RZ ;  /* 0x0000000213127227 */ /* 0x010fc800078e00ff */
        /* <DEDUP_REMOVED lines=10> */
[----:B------:R-:W-:-:S04]  /*2050*/  @!P0 IMAD.HI.U32 R7, R21, R2, RZ ;  /* 0x0000000215078227 */ /* 0x000fc800078e00ff */
[----:B------:R-:W-:Y:S01]  /*2060*/  IMAD.MOV R2, RZ, RZ, -R6 ;  /* 0x000000ffff027224 */ /* 0x000fe200078e0a06 */
[----:B------:R-:W-:Y:S02]  /*2070*/  @!P0 SHF.R.U32.HI R3, RZ, R3, R7 ;  /* 0x00000003ff038219 */ /* 0x000fe40000011607 */
[----:B------:R-:W-:Y:S01]  /*2080*/  IADD3 R7, PT, PT, -R5, RZ, RZ ;  /* 0x000000ff05077210 */ /* 0x000fe20007ffe1ff */
[----:B------:R-:W-:Y:S01]  /*2090*/  IMAD R2, R40, R2, R5 ;  /* 0x0000000228027224 */ /* 0x000fe200078e0205 */
        /* <DEDUP_REMOVED lines=10> */
.L_x_33:
[----:B------:R-:W1:Y:S02]  /*2140*/  LDCU UR8, c[0x0][0xb30] ;  /* 0x00016600ff0877ac */ /* 0x000e640008000800 */
[----:B-1----:R-:W-:-:S09]  /*2150*/  UISETP.NE.AND UP0, UPT, UR8, 0x1, UPT ;  /* 0x000000010800788c */ /* 0x002fd2000bf05270 */
[----:B------:R-:W-:Y:S05]  /*2160*/  BRA.U UP0, `(.L_x_34) ;  /* 0x0000000100407547 */ /* 0x000fea000b800000 */
[----:B------:R-:W1:Y:S08]  /*2170*/  LDC.64 R4, c[0x0][0xb10] ;  /* 0x0002c400ff047b82 */ /* 0x000e700000000a00 */
[----:B------:R-:W2:Y:S08]  /*2180*/  LDC.64 R2, c[0x0][0xb18] ;  /* 0x0002c600ff027b82 */ /* 0x000eb00000000a00 */
[----:B------:R-:W3:Y:S08]  /*2190*/  LDC R6, c[0x0][0xb20] ;  /* 0x0002c800ff067b82 */ /* 0x000ef00000000800 */
[----:B------:R-:W4:Y:S01]  /*21a0*/  LDC R7, c[0x0][0xb0c] ;  /* 0x0002c300ff077b82 */ /* 0x000f220000000800 */
[----:B-1----:R-:W-:-:S05]  /*21b0*/  IMAD.HI.U32 R4, R10, R4, RZ ;  /* 0x000000040a047227 */ /* 0x002fca00078e00ff */
[----:B------:R-:W-:Y:S01]  /*21c0*/  SHF.R.U32.HI R4, RZ, R5, R4 ;  /* 0x00000005ff047219 */ /* 0x000fe20000011604 */
[----:B--2---:R-:W-:Y:S01]  /*21d0*/  IMAD.HI.U32 R3, R9, R3, RZ ;  /* 0x0000000309037227 */ /* 0x004fe200078e00ff */
[----:B------:R-:W-:-:S04]  /*21e0*/  ISETP.NE.AND P0, PT, R2, 0x1, PT ;  /* 0x000000010200780c */ /* 0x000fc80003f05270 */
[----:B---3--:R-:W-:-:S04]  /*21f0*/  SHF.R.U32.HI R3, RZ, R6, R3 ;  /* 0x00000006ff037219 */ /* 0x008fc80000011603 */
[----:B------:R-:W-:Y:S02]  /*2200*/  SEL R3, R9, R3, !P0 ;  /* 0x0000000309037207 */ /* 0x000fe40004000000 */
[----:B----4-:R-:W-:-:S04]  /*2210*/  ISETP.NE.AND P1, PT, R7, 0x1, PT ;  /* 0x000000010700780c */ /* 0x010fc80003f25270 */
[----:B------:R-:W-:-:S05]  /*2220*/  SEL R4, R10, R4, !P1 ;  /* 0x000000040a047207 */ /* 0x000fca0004800000 */
[----:B------:R-:W-:Y:S02]  /*2230*/  IMAD.IADD R5, R3, 0x1, -R4 ;  /* 0x0000000103057824 */ /* 0x000fe400078e0a04 */
[----:B------:R-:W-:Y:S02]  /*2240*/  IMAD.IADD R3, R4, 0x1, -R3 ;  /* 0x0000000104037824 */ /* 0x000fe400078e0a03 */
[----:B------:R-:W-:Y:S02]  /*2250*/  IMAD R10, R5, R7, R10 ;  /* 0x00000007050a7224 */ /* 0x000fe400078e020a */
[----:B------:R-:W-:-:S07]  /*2260*/  IMAD R9, R3, R2, R9 ;  /* 0x0000000203097224 */ /* 0x000fce00078e0209 */
.L_x_34:
[----:B------:R-:W-:Y:S01]  /*2270*/  VIADD R16, R16, 0x1 ;  /* 0x0000000110107836 */ /* 0x000fe20000000000 */
[----:B------:R-:W-:Y:S01]  /*2280*/  PLOP3.LUT P1, PT, PT, PT, PT, 0x80, 0x8 ;  /* 0x000000000008781c */ /* 0x000fe20003f2f070 */
[----:B------:R-:W-:Y:S02]  /*2290*/  IMAD.IADD R15, R10, 0x1, R95 ;  /* 0x000000010a0f7824 */ /* 0x000fe400078e025f */
[----:B------:R-:W-:Y:S01]  /*22a0*/  IMAD.IADD R14, R9, 0x1, R94 ;  /* 0x00000001090e7824 */ /* 0x000fe200078e025e */
[----:B------:R-:W-:-:S04]  /*22b0*/  ISETP.NE.AND P0, PT, R16, 0x2, PT ;  /* 0x000000021000780c */ /* 0x000fc80003f05270 */
[----:B------:R-:W-:Y:S02]  /*22c0*/  SEL R2, RZ, 0x1, P0 ;  /* 0x00000001ff027807 */ /* 0x000fe40000000000 */
[----:B------:R-:W-:Y:S02]  /*22d0*/  SEL R16, R16, RZ, P0 ;  /* 0x000000ff10107207 */ /* 0x000fe40000000000 */
[----:B------:R-:W-:Y:S01]  /*22e0*/  LOP3.LUT R13, R13, R2, RZ, 0x3c, !PT ;  /* 0x000000020d0d7212 */ /* 0x000fe200078e3cff */
[----:B------:R-:W-:Y:S06]  /*22f0*/  @P2 BRA `(.L_x_35) ;  /* 0xfffffff000982947 */ /* 0x000fec000383ffff */
[----:B------:R-:W-:Y:S01]  /*2300*/  UIADD3 UR4, UPT, UPT, UR4, 0x28, URZ ;  /* 0x0000002804047890 */ /* 0x000fe2000fffe0ff */
[----:B------:R-:W-:-:S03]  /*2310*/  SHF.L.U32 R2, R17, 0x1f, RZ ;  /* 0x0000001f11027819 */ /* 0x000fc600000006ff */
[----:B------:R-:W-:-:S09]  /*2320*/  ULEA UR5, UR6, UR4, 0x3 ;  /* 0x0000000406057291 */ /* 0x000fd2000f8e18ff */
[----:B------:R-:W1:Y:S02]  /*2330*/  SYNCS.PHASECHK.TRANS64.TRYWAIT P0, [UR5], R2 ;  /* 0x00000002ff0075a7 */ /* 0x000e640008001105 */
[----:B-1----:R-:W-:Y:S05]  /*2340*/  @!P0 BRA `(.L_x_36) ;  /* 0x0000006c00ac8947 */ /* 0x002fea0003800000 */
.L_x_131:
[----:B------:R-:W-:-:S04]  /*2350*/  UIADD3 UR6, UPT, UPT, UR6, 0x1, URZ ;  /* 0x0000000106067890 */ /* 0x000fc8000fffe0ff */
[----:B------:R-:W-:-:S04]  /*2360*/  UISETP.NE.AND UP0, UPT, UR6, 0x5, UPT ;  /* 0x000000050600788c */ /* 0x000fc8000bf05270 */
[----:B------:R-:W-:Y:S02]  /*2370*/  USEL UR7, URZ, 0x1, UP0 ;  /* 0x00000001ff077887 */ /* 0x000fe40008000000 */
[----:B------:R-:W-:-:S04]  /*2380*/  USEL UR6, UR6, URZ, UP0 ;  /* 0x000000ff06067287 */ /* 0x000fc80008000000 */
[----:B------:R-:W-:Y:S01]  /*2390*/  ULEA UR5, UR6, UR4, 0x3 ;  /* 0x0000000406057291 */ /* 0x000fe2000f8e18ff */
[----:B-1----:R-:W-:-:S04]  /*23a0*/  LOP3.LUT R2, R17, UR7, RZ, 0x3c, !PT ;  /* 0x0000000711027c12 */ /* 0x002fc8000f8e3cff */
[----:B------:R-:W-:-:S04]  /*23b0*/  SHF.L.U32 R3, R2, 0x1f, RZ ;  /* 0x0000001f02037819 */ /* 0x000fc800000006ff */
[----:B------:R-:W1:Y:S02]  /*23c0*/  SYNCS.PHASECHK.TRANS64.TRYWAIT P0, [UR5], R3 ;  /* 0x00000003ff0075a7 */ /* 0x000e640008001105 */
[----:B-1----:R-:W-:Y:S05]  /*23d0*/  @!P0 BRA `(.L_x_37) ;  /* 0x0000006c00a08947 */ /* 0x002fea0003800000 */
.L_x_133:
[----:B------:R-:W-:-:S04]  /*23e0*/  UIADD3 UR6, UPT, UPT, UR6, 0x1, URZ ;  /* 0x0000000106067890 */ /* 0x000fc8000fffe0ff */
[----:B------:R-:W-:-:S04]  /*23f0*/  UISETP.NE.AND UP0, UPT, UR6, 0x5, UPT ;  /* 0x000000050600788c */ /* 0x000fc8000bf05270 */
[----:B------:R-:W-:Y:S02]  /*2400*/  USEL UR7, URZ, 0x1, UP0 ;  /* 0x00000001ff077887 */ /* 0x000fe40008000000 */
[----:B------:R-:W-:-:S04]  /*2410*/  USEL UR6, UR6, URZ, UP0 ;  /* 0x000000ff06067287 */ /* 0x000fc80008000000 */
[----:B------:R-:W-:Y:S01]  /*2420*/  ULEA UR5, UR6, UR4, 0x3 ;  /* 0x0000000406057291 */ /* 0x000fe2000f8e18ff */
[----:B------:R-:W-:-:S04]  /*2430*/  LOP3.LUT R2, R2, UR7, RZ, 0x3c, !PT ;  /* 0x0000000702027c12 */ /* 0x000fc8000f8e3cff */
[----:B-1----:R-:W-:-:S04]  /*2440*/  SHF.L.U32 R3, R2, 0x1f, RZ ;  /* 0x0000001f02037819 */ /* 0x002fc800000006ff */
[----:B------:R-:W1:Y:S02]  /*2450*/  SYNCS.PHASECHK.TRANS64.TRYWAIT P0, [UR5], R3 ;  /* 0x00000003ff0075a7 */ /* 0x000e640008001105 */
[----:B-1----:R-:W-:Y:S05]  /*2460*/  @!P0 BRA `(.L_x_38) ;  /* 0x0000006c00948947 */ /* 0x002fea0003800000 */
.L_x_135:
        /* <DEDUP_REMOVED lines=9> */
.L_x_137:
[----:B------:R-:W-:-:S04]  /*2500*/  UIADD3 UR6, UPT, UPT, UR6, 0x1, URZ ;  /* 0x0000000106067890 */ /* 0x000fc8000fffe0ff */
[----:B------:R-:W-:-:S04]  /*2510*/  UISETP.NE.AND UP0, UPT, UR6, 0x5, UPT ;  /* 0x000000050600788c */ /* 0x000fc8000bf05270 */
[----:B------:R-:W-:Y:S02]  /*2520*/  USEL UR5, URZ, 0x1, UP0 ;  /* 0x00000001ff057887 */ /* 0x000fe40008000000 */
[----:B------:R-:W-:-:S04]  /*2530*/  USEL UR6, UR6, URZ, UP0 ;  /* 0x000000ff06067287 */ /* 0x000fc80008000000 */
[----:B------:R-:W-:Y:S01]  /*2540*/  ULEA UR6, UR6, UR4, 0x3 ;  /* 0x0000000406067291 */ /* 0x000fe2000f8e18ff */
[----:B------:R-:W-:-:S04]  /*2550*/  LOP3.LUT R2, R2, UR5, RZ, 0x3c, !PT ;  /* 0x0000000502027c12 */ /* 0x000fc8000f8e3cff */
[----:B------:R-:W-:Y:S01]  /*2560*/  SHF.L.U32 R2, R2, 0x1f, RZ ;  /* 0x0000001f02027819 */ /* 0x000fe200000006ff */
[----:B-1--4-:R-:W-:-:S07]  /*2570*/  IMAD.U32 R0, RZ, RZ, UR6 ;  /* 0x00000006ff007e24 */ /* 0x012fce000f8e00ff */
.L_x_40:
[----:B-1----:R1:W2:Y:S02]  /*2580*/  SYNCS.PHASECHK.TRANS64.TRYWAIT P0, [R0+URZ], R2 ;  /* 0x00000002000075a7 */ /* 0x0022a400080011ff */
[----:B--2---:R-:W-:Y:S05]  /*2590*/  @!P0 NANOSLEEP.SYNCS 0x989680 ;  /* 0x009896800000895d */ /* 0x004fea0003900000 */
[----:B------:R-:W2:Y:S02]  /*25a0*/  @!P0 SYNCS.PHASECHK.TRANS64 P0, [R0+URZ], R2 ;  /* 0x00000002000085a7 */ /* 0x000ea400080010ff */
[----:B--2---:R-:W-:Y:S05]  /*25b0*/  @P0 EXIT ;  /* 0x000000000000094d */ /* 0x004fea0003800000 */
[----:B------:R-:W-:Y:S05]  /*25c0*/  BRA `(.L_x_40) ;  /* 0xfffffffc00ec7947 */ /* 0x000fea000383ffff */
.L_x_17:
[----:B------:R-:W-:-:S04]  /*25d0*/  UISETP.NE.AND UP1, UPT, UR37, URZ, UPT ;  /* 0x000000ff2500728c */ /* 0x000fc8000bf25270 */
[----:B------:R-:W-:-:S09]  /*25e0*/  UISETP.NE.OR UP1, UPT, UR8, 0x1, UP1 ;  /* 0x000000010800788c */ /* 0x000fd20008f25670 */
[----:B------:R-:W-:Y:S05]  /*25f0*/  BRA.U UP1, `(.L_x_41) ;  /* 0x0000000501487547 */ /* 0x000fea000b800000 */
[----:B------:R-:W-:Y:S01]  /*2600*/  ISETP.NE.AND P2, PT, R2, RZ, PT ;  /* 0x000000ff0200720c */ /* 0x000fe20003f45270 */
[----:B------:R-:W-:Y:S01]  /*2610*/  IMAD.MOV.U32 R12, RZ, RZ, 0x1 ;  /* 0x00000001ff0c7424 */ /* 0x000fe200078e00ff */
[----:B------:R-:W-:Y:S02]  /*2620*/  CS2R R10, SRZ ;  /* 0x00000000000a7805 */ /* 0x000fe4000001ff00 */
[----:B------:R-:W-:Y:S01]  /*2630*/  CS2R R8, SRZ ;  /* 0x0000000000087805 */ /* 0x000fe2000001ff00 */
[----:B------:R-:W-:Y:S01]  /*2640*/  UMOV UR4, 0x400 ;  /* 0x0000040000047882 */ /* 0x000fe20000000000 */
[----:B------:R-:W-:Y:S01]  /*2650*/  UMOV UR6, URZ ;  /* 0x000000ff00067c82 */ /* 0x000fe20008000000 */
[----:B------:R-:W-:-:S12]  /*2660*/  ULEA UR37, UR37, UR4, 0x18 ;  /* 0x0000000425257291 */ /* 0x000fd8000f8ec0ff */
.L_x_45:
[----:B------:R-:W-:Y:S02]  /*2670*/  LEA R0, R8, UR37, 0x3 ;  /* 0x0000002508007c11 */ /* 0x000fe4000f8e18ff */
[----:B------:R-:W-:-:S03]  /*2680*/  SHF.L.U32 R4, R9, 0x1f, RZ ;  /* 0x0000001f09047819 */ /* 0x000fc600000006ff */
[----:B------:R-:W-:Y:S01]  /*2690*/  VIADD R5, R0, 0x110 ;  /* 0x0000011000057836 */ /* 0x000fe20000000000 */
[----:B------:R-:W1:Y:S02]  /*26a0*/  SYNCS.PHASECHK.TRANS64.TRYWAIT P0, [R0+URZ+0x100], R4 ;  /* 0x00010004000075a7 */ /* 0x000e6400080011ff */
[----:B-1----:R-:W-:Y:S05]  /*26b0*/  @!P0 BRA `(.L_x_42) ;  /* 0x0000006c00308947 */ /* 0x002fea0003800000 */
.L_x_138:
[----:B------:R-:W-:Y:S01]  /*26c0*/  ULEA UR5, UR6, UR37, 0x3 ;  /* 0x0000002506057291 */ /* 0x000fe2000f8e18ff */
[----:B-1----:R-:W-:Y:S01]  /*26d0*/  PRMT R0, RZ, 0x654, R5 ;  /* 0x00000654ff007816 */ /* 0x002fe20000000005 */
[----:B------:R-:W-:Y:S01]  /*26e0*/  @!P2 IMAD.MOV.U32 R4, RZ, RZ, 0x10 ;  /* 0x00000010ff04a424 */ /* 0x000fe200078e00ff */
[----:B------:R-:W-:Y:S01]  /*26f0*/  SHF.L.U32 R5, R12, 0x1f, RZ ;  /* 0x0000001f0c057819 */ /* 0x000fe200000006ff */
[----:B------:R-:W-:Y:S01]  /*2700*/  UIADD3 UR4, UPT, UPT, UR5, 0xa0, URZ ;  /* 0x000000a005047890 */ /* 0x000fe2000fffe0ff */
[----:B------:R1:W-:Y:S05]  /*2710*/  SYNCS.ARRIVE.TRANS64.RED.A1T0 RZ, [R0+URZ], RZ ;  /* 0x000000ff00ff79a7 */ /* 0x0003ea00081004ff */
[----:B------:R-:W-:Y:S01]  /*2720*/  IMAD.U32 R6, RZ, RZ, UR4 ;  /* 0x00000004ff067e24 */ /* 0x000fe2000f8e00ff */
[----:B------:R-:W2:Y:S04]  /*2730*/  SYNCS.PHASECHK.TRANS64.TRYWAIT P0, [UR5+0xb0], R5 ;  /* 0x0000b005ff0075a7 */ /* 0x000ea80008001105 */
[----:B------:R-:W-:Y:S01]  /*2740*/  PRMT R6, R2, 0x654, R6 ;  /* 0x0000065402067816 */ /* 0x000fe20000000006 */
[----:B-12---:R-:W-:Y:S06]  /*2750*/  @!P0 BRA `(.L_x_43) ;  /* 0x0000006c001c8947 */ /* 0x006fec0003800000 */
.L_x_140:
[----:B------:R-:W-:Y:S01]  /*2760*/  ULEA UR4, UR6, UR37, 0x4 ;  /* 0x0000002506047291 */ /* 0x000fe2000f8e20ff */
[----:B------:R-:W-:Y:S01]  /*2770*/  SEL R3, R6, R3, !P2 ;  /* 0x0000000306037207 */ /* 0x000fe20005000000 */
[----:B------:R-:W-:Y:S01]  /*2780*/  UIADD3 UR5, UPT, UPT, UR5, 0xa0, URZ ;  /* 0x000000a005057890 */ /* 0x000fe2000fffe0ff */
[----:B-1----:R-:W-:Y:S01]  /*2790*/  LEA R0, R11, UR37, 0x3 ;  /* 0x000000250b007c11 */ /* 0x002fe2000f8e18ff */
[----:B------:R-:W-:Y:S01]  /*27a0*/  UIADD3 UR4, UPT, UPT, UR4, 0x130, URZ ;  /* 0x0000013004047890 */ /* 0x000fe2000fffe0ff */
[----:B------:R1:W-:Y:S01]  /*27b0*/  @!P2 SYNCS.ARRIVE.TRANS64.RED RZ, [R3+URZ], R4 ;  /* 0x0000000403ffa9a7 */ /* 0x0003e200080004ff */
[----:B------:R-:W-:Y:S01]  /*27c0*/  UIADD3 UR6, UPT, UPT, UR6, 0x1, URZ ;  /* 0x0000000106067890 */ /* 0x000fe2000fffe0ff */
[----:B------:R-:W-:-:S03]  /*27d0*/  VIADD R8, R8, 0x1 ;  /* 0x0000000108087836 */ /* 0x000fc60000000000 */
[----:B------:R-:W-:Y:S02]  /*27e0*/  UISETP.NE.AND UP0, UPT, UR6, 0x2, UPT ;  /* 0x000000020600788c */ /* 0x000fe4000bf05270 */
[----:B------:R-:W-:Y:S01]  /*27f0*/  ISETP.NE.AND P0, PT, R8, 0x2, PT ;  /* 0x000000020800780c */ /* 0x000fe20003f05270 */
[----:B------:R-:W-:Y:S06]  /*2800*/  UGETNEXTWORKID.BROADCAST [UR4], [UR5] ;  /* 0x00000000040073ca */ /* 0x000fec0008000100 */
[----:B------:R-:W-:Y:S02]  /*2810*/  USEL UR4, URZ, 0x1, UP0 ;  /* 0x00000001ff047887 */ /* 0x000fe40008000000 */
[----:B------:R-:W-:-:S04]  /*2820*/  USEL UR6, UR6, URZ, UP0 ;  /* 0x000000ff06067287 */ /* 0x000fc80008000000 */
[----:B------:R-:W-:Y:S02]  /*2830*/  LOP3.LUT R12, R12, UR4, RZ, 0x3c, !PT ;  /* 0x000000040c0c7c12 */ /* 0x000fe4000f8e3cff */
[----:B-1----:R-:W-:-:S04]  /*2840*/  SHF.L.U32 R4, R10, 0x1f, RZ ;  /* 0x0000001f0a047819 */ /* 0x002fc800000006ff */
[----:B------:R-:W1:Y:S02]  /*2850*/  SYNCS.PHASECHK.TRANS64.TRYWAIT P1, [R0+URZ+0xa0], R4 ;  /* 0x0000a004000075a7 */ /* 0x000e6400080211ff */
[----:B-1----:R-:W-:Y:S05]  /*2860*/  @!P1 BRA `(.L_x_44) ;  /* 0x0000006800f09947 */ /* 0x002fea0003800000 */
.L_x_141:
[C---:B-1----:R-:W-:Y:S01]  /*2870*/  LEA R4, R11.reuse, UR37, 0x4 ;  /* 0x000000250b047c11 */ /* 0x042fe2000f8e20ff */
[----:B------:R-:W-:Y:S01]  /*2880*/  VIADD R0, R0, 0xb0 ;  /* 0x000000b000007836 */ /* 0x000fe20000000000 */
[----:B------:R-:W-:Y:S01]  /*2890*/  SEL R8, R8, RZ, P0 ;  /* 0x000000ff08087207 */ /* 0x000fe20000000000 */
[----:B------:R-:W-:-:S03]  /*28a0*/  VIADD R11, R11, 0x1 ;  /* 0x000000010b0b7836 */ /* 0x000fc60000000000 */
[----:B------:R-:W1:Y:S01]  /*28b0*/  LDS.128 R4, [R4+0x130] ;  /* 0x0001300004047984 */ /* 0x000e620000000c00 */
[----:B------:R-:W-:Y:S02]  /*28c0*/  PRMT R0, RZ, 0x654, R0 ;  /* 0x00000654ff007816 */ /* 0x000fe40000000000 */
[C---:B------:R-:W-:Y:S01]  /*28d0*/  ISETP.NE.AND P1, PT, R11.reuse, 0x2, PT ;  /* 0x000000020b00780c */ /* 0x040fe20003f25270 */
[----:B------:R-:W-:Y:S01]  /*28e0*/  @!PT LDS RZ, [RZ] ;  /* 0x00000000fffff984 */ /* 0x000fe20000000800 */
[----:B------:R-:W-:Y:S01]  /*28f0*/  @!PT LDS RZ, [RZ] ;  /* 0x00000000fffff984 */ /* 0x000fe20000000800 */
[----:B------:R-:W-:Y:S01]  /*2900*/  @!PT LDS RZ, [RZ] ;  /* 0x00000000fffff984 */ /* 0x000fe20000000800 */
[----:B------:R-:W-:Y:S01]  /*2910*/  @!PT LDS RZ, [RZ] ;  /* 0x00000000fffff984 */ /* 0x000fe20000000800 */
[----:B------:R2:W-:Y:S06]  /*2920*/  MEMBAR.ALL.CTA ;  /* 0x0000000000007992 */ /* 0x0005ec0000008000 */
[----:B--2---:R-:W2:Y:S01]  /*2930*/  FENCE.VIEW.ASYNC.S ;  /* 0x00000000000073c6 */ /* 0x004ea20000000000 */
[----:B------:R-:W-:Y:S01]  /*2940*/  SEL R11, R11, RZ, P1 ;  /* 0x000000ff0b0b7207 */ /* 0x000fe20000800000 */
[----:B--2---:R2:W-:Y:S01]  /*2950*/  SYNCS.ARRIVE.TRANS64.RED.A1T0 RZ, [R0+URZ], RZ ;  /* 0x000000ff00ff79a7 */ /* 0x0045e200081004ff */
[----:B-1----:R-:W-:-:S02]  /*2960*/  LOP3.LUT P3, RZ, R6, 0x1, RZ, 0xc0, !PT ;  /* 0x0000000106ff7812 */ /* 0x002fc4000786c0ff */
[----:B------:R-:W-:-:S04]  /*2970*/  SEL R4, RZ, 0x1, P1 ;  /* 0x00000001ff047807 */ /* 0x000fc80000800000 */
[----:B------:R-:W-:Y:S02]  /*2980*/  LOP3.LUT R10, R10, R4, RZ, 0x3c, !PT ;  /* 0x000000040a0a7212 */ /* 0x000fe400078e3cff */
[----:B--2---:R-:W-:-:S04]  /*2990*/  SEL R0, RZ, 0x1, P0 ;  /* 0x00000001ff007807 */ /* 0x004fc80000000000 */
[----:B------:R-:W-:Y:S01]  /*29a0*/  LOP3.LUT R9, R9, R0, RZ, 0x3c, !PT ;  /* 0x0000000009097212 */ /* 0x000fe200078e3cff */
[----:B------:R-:W-:Y:S06]  /*29b0*/  @P3 BRA `(.L_x_45) ;  /* 0xfffffffc002c3947 */ /* 0x000fec000383ffff */
[----:B------:R-:W-:Y:S01]  /*29c0*/  ULEA UR5, UR6, UR37, 0x3 ;  /* 0x0000002506057291 */ /* 0x000fe2000f8e18ff */
[----:B------:R-:W-:-:S08]  /*29d0*/  SHF.L.U32 R2, R12, 0x1f, RZ ;  /* 0x0000001f0c027819 */ /* 0x000fd000000006ff */
[----:B------:R-:W1:Y:S02]  /*29e0*/  SYNCS.PHASECHK.TRANS64 P0, [UR5+0xb0], R2 ;  /* 0x0000b002ff0075a7 */ /* 0x000e640008001005 */
[----:B-1----:R-:W-:Y:S05]  /*29f0*/  @P0 BRA `(.L_x_46) ;  /* 0x0000000000080947 */ /* 0x002fea0003800000 */
[----:B------:R-:W1:Y:S02]  /*2a00*/  SYNCS.PHASECHK.TRANS64.TRYWAIT P0, [UR5+0xb0], R2 ;  /* 0x0000b002ff0075a7 */ /* 0x000e640008001105 */
[----:B-1----:R-:W-:Y:S05]  /*2a10*/  @!P0 BRA `(.L_x_47) ;  /* 0x0000006800988947 */ /* 0x002fea0003800000 */
.L_x_46:
[----:B------:R-:W-:-:S04]  /*2a20*/  UIADD3 UR4, UPT, UPT, UR6, 0x1, URZ ;  /* 0x0000000106047890 */ /* 0x000fc8000fffe0ff */
[----:B------:R-:W-:-:S04]  /*2a30*/  UISETP.NE.AND UP0, UPT, UR4, 0x2, UPT ;  /* 0x000000020400788c */ /* 0x000fc8000bf05270 */
[----:B------:R-:W-:Y:S02]  /*2a40*/  USEL UR7, URZ, 0x1, UP0 ;  /* 0x00000001ff077887 */ /* 0x000fe40008000000 */
[----:B------:R-:W-:-:S04]  /*2a50*/  USEL UR4, UR4, URZ, UP0 ;  /* 0x000000ff04047287 */ /* 0x000fc80008000000 */
[----:B------:R-:W-:Y:S01]  /*2a60*/  ULEA UR4, UR4, UR37, 0x3 ;  /* 0x0000002504047291 */ /* 0x000fe2000f8e18ff */
[----:B-1----:R-:W-:-:S04]  /*2a70*/  LOP3.LUT R2, R12, UR7, RZ, 0x3c, !PT ;  /* 0x000000070c027c12 */ /* 0x002fc8000f8e3cff */
[----:B------:R-:W-:-:S04]  /*2a80*/  SHF.L.U32 R0, R2, 0x1f, RZ ;  /* 0x0000001f02007819 */ /* 0x000fc800000006ff */
[----:B------:R-:W1:Y:S02]  /*2a90*/  SYNCS.PHASECHK.TRANS64 P0, [UR4+0xb0], R0 ;  /* 0x0000b000ff0075a7 */ /* 0x000e640008001004 */
[----:B-1----:R-:W-:Y:S05]  /*2aa0*/  @P0 EXIT ;  /* 0x000000000000094d */ /* 0x002fea0003800000 */
[----:B------:R-:W-:Y:S02]  /*2ab0*/  SHF.L.U32 R2, R2, 0x1f, RZ ;  /* 0x0000001f02027819 */ /* 0x000fe400000006ff */
[----:B------:R-:W-:-:S07]  /*2ac0*/  MOV R0, UR4 ;  /* 0x0000000400007c02 */ /* 0x000fce0008000f00 */
.L_x_48:
[----:B-1----:R1:W2:Y:S02]  /*2ad0*/  SYNCS.PHASECHK.TRANS64.TRYWAIT P0, [R0+URZ+0xb0], R2 ;  /* 0x0000b002000075a7 */ /* 0x0022a400080011ff */
[----:B--2---:R-:W-:Y:S05]  /*2ae0*/  @!P0 NANOSLEEP.SYNCS 0x989680 ;  /* 0x009896800000895d */ /* 0x004fea0003900000 */
[----:B------:R-:W2:Y:S02]  /*2af0*/  @!P0 SYNCS.PHASECHK.TRANS64 P0, [R0+URZ+0xb0], R2 ;  /* 0x0000b002000085a7 */ /* 0x000ea400080010ff */
[----:B--2---:R-:W-:Y:S05]  /*2b00*/  @P0 EXIT ;  /* 0x000000000000094d */ /* 0x004fea0003800000 */
[----:B------:R-:W-:Y:S05]  /*2b10*/  BRA `(.L_x_48) ;  /* 0xfffffffc00ec7947 */ /* 0x000fea000383ffff */
.L_x_41:
[----:B------:R-:W-:-:S09]  /*2b20*/  UISETP.NE.AND UP1, UPT, UR8, URZ, UPT ;  /* 0x000000ff0800728c */ /* 0x000fd2000bf25270 */
[----:B------:R-:W-:Y:S05]  /*2b30*/  BRA.U UP1, `(.L_x_49) ;  /* 0x0000000d01cc7547 */ /* 0x000fea000b800000 */
[----:B------:R-:W-:Y:S01]  /*2b40*/  UMOV UR4, 0x40 ;  /* 0x0000004000047882 */ /* 0x000fe20000000000 */
[----:B------:R-:W-:Y:S01]  /*2b50*/  NOP ;  /* 0x0000000000007918 */ /* 0x000fe20000000000 */
[----:B------:R-:W-:Y:S01]  /*2b60*/  ULEA UR4, UR37, UR4, 0x18 ;  /* 0x0000000425047291 */ /* 0x000fe2000f8ec0ff */
[----:B------:R-:W-:Y:S02]  /*2b70*/  UMOV UR5, 0x400 ;  /* 0x0000040000057882 */ /* 0x000fe40000000000 */
[----:B------:R-:W-:-:S06]  /*2b80*/  ULEA UR37, UR37, UR5, 0x18 ;  /* 0x0000000525257291 */ /* 0x000fcc000f8ec0ff */
[----:B------:R-:W1:Y:S02]  /*2b90*/  LDS.U8 R0, [UR4+0x1c] ;  /* 0x00001c04ff007984 */ /* 0x000e640008000000 */
[----:B-1----:R-:W-:-:S13]  /*2ba0*/  ISETP.NE.AND P0, PT, R0, RZ, PT ;  /* 0x000000ff0000720c */ /* 0x002fda0003f05270 */
[----:B------:R-:W-:Y:S05]  /*2bb0*/  @P0 BRA `(.L_x_50) ;  /* 0x0000000000580947 */ /* 0x000fea0003800000 */
[----:B------:R-:W-:-:S13]  /*2bc0*/  ELECT P0, URZ, PT ;  /* 0x0000000000ff782f */ /* 0x000fda0003800000 */
[----:B------:R-:W-:Y:S05]  /*2bd0*/  @!P0 BRA `(.L_x_51) ;  /* 0x0000000000608947 */ /* 0x000fea0003800000 */
[----:B------:R-:W-:Y:S01]  /*2be0*/  UMOV UR5, 0x10 ;  /* 0x0000001000057882 */ /* 0x000fe20000000000 */
[----:B------:R-:W-:Y:S01]  /*2bf0*/  HFMA2 R0, -RZ, RZ, 0, 5.9604644775390625e-08 ;  /* 0x00000001ff007431 */ /* 0x000fe200000001ff */
[----:B------:R-:W-:-:S03]  /*2c00*/  MOV R2, 0xffff ;  /* 0x0000ffff00027802 */ /* 0x000fc60000000f00 */
[----:B------:R-:W-:Y:S04]  /*2c10*/  DEPBAR.LE SB1, 0x36 ;  /* 0x00009d800000791a */ /* 0x000fe80000000000 */
[----:B------:R-:W1:Y:S02]  /*2c20*/  UTCATOMSWS.FIND_AND_SET.ALIGN UP0, UR5, UR5 ;  /* 0x00000005000575e3 */ /* 0x000e640008000800 */
[----:B-1----:R-:W-:Y:S01]  /*2c30*/  MOV R3, UR5 ;  /* 0x0000000500037c02 */ /* 0x002fe20008000f00 */
[----:B------:R-:W-:Y:S06]  /*2c40*/  BRA.U UP0, `(.L_x_52) ;  /* 0x0000000100187547 */ /* 0x000fec000b800000 */
.L_x_53:
[----:B------:R-:W-:Y:S05]  /*2c50*/  NANOSLEEP 0x64 ;  /* 0x000000640000795d */ /* 0x000fea0003800000 */
[----:B------:R-:W-:-:S05]  /*2c60*/  UMOV UR5, 0x10 ;  /* 0x0000001000057882 */ /* 0x000fca0000000000 */
[----:B------:R-:W-:Y:S04]  /*2c70*/  DEPBAR.LE SB1, 0x36 ;  /* 0x00009d800000791a */ /* 0x000fe80000000000 */
[----:B------:R-:W1:Y:S02]  /*2c80*/  UTCATOMSWS.FIND_AND_SET.ALIGN UP0, UR5, UR5 ;  /* 0x00000005000575e3 */ /* 0x000e640008000800 */
[----:B-1----:R-:W-:Y:S01]  /*2c90*/  MOV R3, UR5 ;  /* 0x0000000500037c02 */ /* 0x002fe20008000f00 */
[----:B------:R-:W-:Y:S05]  /*2ca0*/  BRA.U !UP0, `(.L_x_53) ;  /* 0xfffffffd08e87547 */ /* 0x000fea000b83ffff */
.L_x_52:
[-C--:B------:R-:W-:Y:S02]  /*2cb0*/  SHF.L.U32 R2, R2, R3.reuse, RZ ;  /* 0x0000000302027219 */ /* 0x080fe400000006ff */
[----:B------:R-:W-:Y:S01]  /*2cc0*/  SHF.L.U32 R0, R0, R3, RZ ;  /* 0x0000000300007219 */ /* 0x000fe200000006ff */
[----:B------:R-:W-:Y:S02]  /*2cd0*/  IMAD.SHL.U32 R3, R3, 0x20, RZ ;  /* 0x0000002003037824 */ /* 0x000fe400078e00ff */
[----:B------:R1:W-:Y:S04]  /*2ce0*/  ATOMS.OR RZ, [UR4+0x14], R2 ;  /* 0x00001402ffff798c */ /* 0x0003e8000b000004 */
[----:B------:R1:W-:Y:S04]  /*2cf0*/  ATOMS.OR RZ, [UR4+0x18], R0 ;  /* 0x00001800ffff798c */ /* 0x0003e8000b000004 */
[----:B------:R1:W-:Y:S01]  /*2d00*/  STS [UR37+0x150], R3 ;  /* 0x00015003ff007988 */ /* 0x0003e20008000825 */
[----:B------:R-:W-:Y:S05]  /*2d10*/  BRA `(.L_x_51) ;  /* 0x0000000000107947 */ /* 0x000fea0003800000 */
.L_x_50:
[----:B------:R-:W-:Y:S02]  /*2d20*/  MOV R0, 0xffffffff ;  /* 0xffffffff00007802 */ /* 0x000fe40000000f00 */
[----:B------:R-:W-:-:S03]  /*2d30*/  MOV R2, 0x2d60 ;  /* 0x00002d6000027802 */ /* 0x000fc60000000f00 */
[----:B------:R1:W-:Y:S04]  /*2d40*/  STS [UR37+0x150], R0 ;  /* 0x00015000ff007988 */ /* 0x0003e80008000825 */
[----:B-1-3-5:R-:W-:Y:S05]  /*2d50*/  CALL.REL.NOINC `($__internal_1_$__cuda_sm10x_tcgen05_guardrail_trap_phase_invalid_during_alloc) ;  /* 0x0000006c00dc7944 */ /* 0x02afea0003c00000 */
.L_x_51:
[----:B------:R-:W-:Y:S05]  /*2d60*/  WARPSYNC.ALL ;  /* 0x0000000000007948 */ /* 0x000fea0003800000 */
[----:B------:R-:W2:Y:S01]  /*2d70*/  S2UR UR5, SR_CgaCtaId ;  /* 0x00000000000579c3 */ /* 0x000ea20000008800 */
[----:B------:R-:W-:Y:S01]  /*2d80*/  UMOV UR4, 0x400 ;  /* 0x0000040000047882 */ /* 0x000fe20000000000 */
[----:B------:R-:W-:-:S06]  /*2d90*/  NOP ;  /* 0x0000000000007918 */ /* 0x000fcc0000000000 */
[----:B------:R-:W-:Y:S06]  /*2da0*/  BAR.ARV 0x6, 0xa0 ;  /* 0x0182800000007b1d */ /* 0x000fec0000002000 */
[----:B------:R-:W4:Y:S01]  /*2db0*/  LDCU UR7, c[0x0][0x38c] ;  /* 0x00007180ff0777ac */ /* 0x000f220008000800 */
[----:B------:R-:W-:Y:S01]  /*2dc0*/  IMAD.MOV.U32 R11, RZ, RZ, 0x1 ;  /* 0x00000001ff0b7424 */ /* 0x000fe200078e00ff */
[----:B------:R-:W-:Y:S01]  /*2dd0*/  CS2R R8, SRZ ;  /* 0x0000000000087805 */ /* 0x000fe2000001ff00 */
[----:B------:R-:W-:Y:S01]  /*2de0*/  IMAD.MOV.U32 R10, RZ, RZ, RZ ;  /* 0x000000ffff0a7224 */ /* 0x000fe200078e00ff */
[----:B------:R-:W3:Y:S01]  /*2df0*/  LDCU UR6, c[0x0][0x38c] ;  /* 0x00007180ff0677ac */ /* 0x000ee20008000800 */
[----:B------:R-:W-:Y:S01]  /*2e00*/  UMOV UR15, URZ ;  /* 0x000000ff000f7c82 */ /* 0x000fe20008000000 */
[----:B------:R-:W-:Y:S01]  /*2e10*/  UMOV UR14, URZ ;  /* 0x000000ff000e7c82 */ /* 0x000fe20008000000 */
[----:B--2---:R-:W-:Y:S01]  /*2e20*/  ULEA UR5, UR5, UR4, 0x18 ;  /* 0x0000000405057291 */ /* 0x004fe2000f8ec0ff */
[----:B------:R-:W-:Y:S01]  /*2e30*/  UMOV UR24, 0x0 ;  /* 0x0000000000187882 */ /* 0x000fe20000000000 */
[----:B------:R-:W-:-:S02]  /*2e40*/  UMOV UR25, 0x4400010 ;  /* 0x0440001000197882 */ /* 0x000fc40000000000 */
[----:B------:R-:W-:Y:S02]  /*2e50*/  UIADD3 UR10, UPT, UPT, UR5, 0x6400, URZ ;  /* 0x00006400050a7890 */ /* 0x000fe4000fffe0ff */
[----:B------:R-:W-:Y:S02]  /*2e60*/  UIADD3 UR11, UPT, UPT, UR5, 0x10400, URZ ;  /* 0x00010400050b7890 */ /* 0x000fe4000fffe0ff */
[----:B----4-:R-:W-:Y:S01]  /*2e70*/  UIADD3 UR7, UPT, UPT, UR7, 0x7f, URZ ;  /* 0x0000007f07077890 */ /* 0x010fe2000fffe0ff */
[----:B-1----:R-:W1:Y:S01]  /*2e80*/  LDS R0, [UR5+0x150] ;  /* 0x00015005ff007984 */ /* 0x002e620008000800 */
[----:B------:R-:W-:Y:S02]  /*2e90*/  USHF.R.U32.HI UR10, URZ, 0x4, UR10 ;  /* 0x00000004ff0a7899 */ /* 0x000fe4000801160a */
[----:B------:R-:W-:Y:S02]  /*2ea0*/  USHF.R.S32.HI UR4, URZ, 0x1f, UR7 ;  /* 0x0000001fff047899 */ /* 0x000fe40008011407 */
[----:B------:R-:W-:-:S02]  /*2eb0*/  USHF.R.U32.HI UR11, URZ, 0x4, UR11 ;  /* 0x00000004ff0b7899 */ /* 0x000fc4000801160b */
[----:B------:R-:W-:Y:S02]  /*2ec0*/  ULEA.HI UR4, UR4, UR7, URZ, 0x7 ;  /* 0x0000000704047291 */ /* 0x000fe4000f8f38ff */
[----:B------:R-:W-:Y:S02]  /*2ed0*/  ULOP3.LUT UR10, UR10, 0x3fff, URZ, 0xc0, !UPT ;  /* 0x00003fff0a0a7892 */ /* 0x000fe4000f8ec0ff */
[----:B------:R-:W-:Y:S02]  /*2ee0*/  USHF.R.S32.HI UR4, URZ, 0x7, UR4 ;  /* 0x00000007ff047899 */ /* 0x000fe40008011404 */
[----:B------:R-:W-:Y:S02]  /*2ef0*/  ULOP3.LUT UR11, UR11, 0x3fff, URZ, 0xc0, !UPT ;  /* 0x00003fff0b0b7892 */ /* 0x000fe4000f8ec0ff */
[----:B------:R-:W-:Y:S01]  /*2f00*/  UISETP.LT.AND UP0, UPT, UR4, 0x1, UPT ;  /* 0x000000010400788c */ /* 0x000fe2000bf01270 */
[----:B------:R-:W-:Y:S01]  /*2f10*/  UMOV UR22, 0x0 ;  /* 0x0000000000167882 */ /* 0x000fe20000000000 */
[----:B------:R-:W-:-:S02]  /*2f20*/  UMOV UR23, 0x4400010 ;  /* 0x0440001000177882 */ /* 0x000fc40000000000 */
[----:B------:R-:W-:Y:S02]  /*2f30*/  USEL UR9, UR4, 0x1, !UP0 ;  /* 0x0000000104097887 */ /* 0x000fe4000c000000 */
[----:B------:R-:W-:Y:S02]  /*2f40*/  ULOP3.LUT UR10, UR10, 0x10000, URZ, 0xfc, !UPT ;  /* 0x000100000a0a7892 */ /* 0x000fe4000f8efcff */
[----:B------:R-:W-:Y:S02]  /*2f50*/  ULOP3.LUT UR11, UR11, 0x10000, URZ, 0xfc, !UPT ;  /* 0x000100000b0b7892 */ /* 0x000fe4000f8efcff */
[----:B------:R-:W-:Y:S02]  /*2f60*/  UIADD3 UR9, UPT, UPT, -UR9, URZ, URZ ;  /* 0x000000ff09097290 */ /* 0x000fe4000fffe1ff */
[----:B---3--:R-:W-:Y:S01]  /*2f70*/  UISETP.GE.AND UP3, UPT, UR6, 0x1, UPT ;  /* 0x000000010600788c */ /* 0x008fe2000bf66270 */
[----:B------:R-:W-:Y:S01]  /*2f80*/  UMOV UR20, 0x0 ;  /* 0x0000000000147882 */ /* 0x000fe20000000000 */
[----:B------:R-:W-:Y:S01]  /*2f90*/  UMOV UR21, 0x4400010 ;  /* 0x0440001000157882 */ /* 0x000fe20000000000 */
[----:B------:R-:W-:Y:S01]  /*2fa0*/  UMOV UR18, 0x0 ;  /* 0x0000000000127882 */ /* 0x000fe20000000000 */
[----:B------:R-:W-:Y:S01]  /*2fb0*/  UMOV UR19, 0x4400010 ;  /* 0x0440001000137882 */ /* 0x000fe20000000000 */
[----:B-1----:R-:W-:-:S15]  /*2fc0*/  R2UR UR16, R0 ;  /* 0x00000000001072ca */ /* 0x002fde00000e0000 */
.L_x_60:
[----:B------:R-:W-:Y:S02]  /*2fd0*/  LEA R0, R10, UR5, 0x3 ;  /* 0x000000050a007c11 */ /* 0x000fe4000f8e18ff */
[----:B------:R-:W-:Y:S02]  /*2fe0*/  SHF.L.U32 R2, R9, 0x1f, RZ ;  /* 0x0000001f09027819 */ /* 0x000fe400000006ff */
[----:B------:R-:W-:Y:S01]  /*2ff0*/  PLOP3.LUT P0, PT, PT, PT, UP3, 0x80, 0x8 ;  /* 0x000000000008781c */ /* 0x000fe20003f0f038 */
[----:B------:R-:W-:Y:S01]  /*3000*/  VIADD R3, R0, 0xb0 ;  /* 0x000000b000037836 */ /* 0x000fe20000000000 */
[----:B-1----:R-:W1:Y:S02]  /*3010*/  SYNCS.PHASECHK.TRANS64.TRYWAIT P1, [R0+URZ+0xa0], R2 ;  /* 0x0000a002000075a7 */ /* 0x002e6400080211ff */
[----:B-1-3--:R-:W-:Y:S09]  /*3020*/  @!P1 BRA `(.L_x_54) ;  /* 0x00000064002c9947 */ /* 0x00aff20003800000 */
.L_x_143:
[----:B------:R-:W-:Y:S01]  /*3030*/  LEA R4, R10, UR5, 0x4 ;  /* 0x000000050a047c11 */ /* 0x000fe2000f8e20ff */
[----:B------:R-:W-:Y:S01]  /*3040*/  @UP3 ULEA UR6, UR14, UR5, 0x3 ;  /* 0x000000050e063291 */ /* 0x000fe2000f8e18ff */
[----:B------:R-:W-:Y:S01]  /*3050*/  PLOP3.LUT P2, PT, PT, PT, PT, 0x80, 0x8 ;  /* 0x000000000008781c */ /* 0x000fe20003f4f070 */
[----:B------:R-:W-:Y:S01]  /*3060*/  ULEA UR7, UR15, UR5, 0x3 ;  /* 0x000000050f077291 */ /* 0x000fe2000f8e18ff */
[----:B------:R-:W-:Y:S02]  /*3070*/  PRMT R3, RZ, 0x654, R3 ;  /* 0x00000654ff037816 */ /* 0x000fe40000000003 */
[----:B------:R-:W2:Y:S01]  /*3080*/  LDS.128 R4, [R4+0x130] ;  /* 0x0001300004047984 */ /* 0x000ea20000000c00 */
[----:B-1----:R-:W-:Y:S02]  /*3090*/  @P0 SHF.L.U32 R2, R8, 0x1f, RZ ;  /* 0x0000001f08020819 */ /* 0x002fe400000006ff */
[----:B------:R-:W-:Y:S01]  /*30a0*/  SHF.L.U32 R0, R11, 0x1f, RZ ;  /* 0x0000001f0b007819 */ /* 0x000fe200000006ff */
[----:B------:R-:W-:Y:S01]  /*30b0*/  @!PT LDS RZ, [RZ] ;  /* 0x00000000fffff984 */ /* 0x000fe20000000800 */
[----:B------:R-:W-:Y:S01]  /*30c0*/  @!PT LDS RZ, [RZ] ;  /* 0x00000000fffff984 */ /* 0x000fe20000000800 */
[----:B------:R-:W-:Y:S01]  /*30d0*/  @!PT LDS RZ, [RZ] ;  /* 0x00000000fffff984 */ /* 0x000fe20000000800 */
[----:B------:R-:W-:Y:S01]  /*30e0*/  @!PT LDS RZ, [RZ] ;  /* 0x00000000fffff984 */ /* 0x000fe20000000800 */
[----:B------:R1:W-:Y:S06]  /*30f0*/  MEMBAR.ALL.CTA ;  /* 0x0000000000007992 */ /* 0x0003ec0000008000 */
[----:B-1----:R-:W1:Y:S02]  /*3100*/  FENCE.VIEW.ASYNC.S ;  /* 0x00000000000073c6 */ /* 0x002e640000000000 */
[----:B-1----:R1:W-:Y:S01]  /*3110*/  SYNCS.ARRIVE.TRANS64.RED.A1T0 RZ, [R3+URZ], RZ ;  /* 0x000000ff03ff79a7 */ /* 0x0023e200081004ff */
[----:B------:R1:W3:Y:S01]  /*3120*/  @P0 SYNCS.PHASECHK.TRANS64.TRYWAIT P2, [UR6], R2 ;  /* 0x00000002ff0005a7 */ /* 0x0002e20008041106 */
[----:B------:R-:W-:Y:S01]  /*3130*/  ULEA.HI UR6, UR15, UR15, URZ, 0x1 ;  /* 0x0000000f0f067291 */ /* 0x000fe2000f8f08ff */
[----:B--2---:R-:W-:-:S03]  /*3140*/  LOP3.LUT P1, RZ, R6, 0x1, RZ, 0xc0, !PT ;  /* 0x0000000106ff7812 */ /* 0x004fc6000782c0ff */
[----:B------:R-:W-:Y:S02]  /*3150*/  USHF.L.U32 UR8, UR6, 0x7, URZ ;  /* 0x0000000706087899 */ /* 0x000fe400080006ff */
[----:B------:R-:W-:Y:S02]  /*3160*/  ULOP3.LUT UR6, UR6, 0xffe, URZ, 0xc0, !UPT ;  /* 0x00000ffe06067892 */ /* 0x000fe4000f8ec0ff */
[----:B------:R-:W-:Y:S02]  /*3170*/  ULOP3.LUT UR8, UR8, 0xffffff00, URZ, 0xc0, !UPT ;  /* 0xffffff0008087892 */ /* 0x000fe4000f8ec0ff */
[----:B------:R-:W-:Y:S02]  /*3180*/  UIADD3 UR6, UPT, UPT, -UR6, UR15, URZ ;  /* 0x0000000f06067290 */ /* 0x000fe4000fffe1ff */
[----:B------:R-:W-:Y:S01]  /*3190*/  UIADD3 UR8, UPT, UPT, UR16, UR8, URZ ;  /* 0x0000000810087290 */ /* 0x000fe2000fffe0ff */
[----:B------:R-:W2:Y:S03]  /*31a0*/  SYNCS.PHASECHK.TRANS64.TRYWAIT P0, [UR7+0xe0], R0 ;  /* 0x0000e000ff0075a7 */ /* 0x000ea60008001107 */
[----:B------:R-:W-:Y:S01]  /*31b0*/  ULEA UR8, UR6, UR8, 0x14 ;  /* 0x0000000806087291 */ /* 0x000fe2000f8ea0ff */
[----:B-123--:R-:W-:Y:S11]  /*31c0*/  @!P0 BRA `(.L_x_55) ;  /* 0x0000006000d88947 */ /* 0x00eff60003800000 */
.L_x_145:
[----:B------:R-:W-:Y:S01]  /*31d0*/  IADD3 R10, PT, PT, R10, 0x1, RZ ;  /* 0x000000010a0a7810 */ /* 0x000fe20007ffe0ff */
[----:B------:R-:W-:Y:S06]  /*31e0*/  BRA.U !UP3, `(.L_x_56) ;  /* 0x000000010bc07547 */ /* 0x000fec000b800000 */
[----:B------:R-:W-:Y:S01]  /*31f0*/  UPLOP3.LUT UP4, UPT, UPT, UPT, UPT, 0x40, 0x4 ;  /* 0x000000000004789c */ /* 0x000fe20003f8e870 */
[----:B------:R-:W-:Y:S01]  /*3200*/  UMOV UR13, UR9 ;  /* 0x00000009000d7c82 */ /* 0x000fe20008000000 */
[----:B------:R-:W-:Y:S01]  /*3210*/  UMOV UR12, UR4 ;  /* 0x00000004000c7c82 */ /* 0x000fe20008000000 */
[----:B------:R-:W-:-:S08]  /*3220*/  UMOV UR17, UR14 ;  /* 0x0000000e00117c82 */ /* 0x000fd00008000000 */
.L_x_59:
[----:B------:R-:W-:Y:S02]  /*3230*/  UIADD3 UR13, UPT, UPT, UR13, 0x1, URZ ;  /* 0x000000010d0d7890 */ /* 0x000fe4000fffe0ff */
[----:B--2---:R-:W-:Y:S02]  /*3240*/  ULEA UR6, UR17, UR5, 0x3 ;  /* 0x0000000511067291 */ /* 0x004fe4000f8e18ff */
[----:B------:R-:W-:Y:S01]  /*3250*/  UISETP.NE.AND UP0, UPT, UR13, URZ, UPT ;  /* 0x000000ff0d00728c */ /* 0x000fe2000bf05270 */
[----:B---3--:R-:W-:Y:S10]  /*3260*/  @P2 BRA `(.L_x_57) ;  /* 0x00000000000c2947 */ /* 0x008ff40003800000 */
[----:B-1----:R-:W-:Y:S04]  /*3270*/  SHF.L.U32 R2, R8, 0x1f, RZ ;  /* 0x0000001f08027819 */ /* 0x002fe800000006ff */
[----:B------:R-:W1:Y:S02]  /*3280*/  SYNCS.PHASECHK.TRANS64.TRYWAIT P0, [UR6], R2 ;  /* 0x00000002ff0075a7 */ /* 0x000e640008001106 */
[----:B-1----:R-:W-:Y:S05]  /*3290*/  @!P0 BRA `(.L_x_58) ;  /* 0x0000006000bc8947 */ /* 0x002fea0003800000 */
.L_x_57:
[----:B------:R-:W-:Y:S01]  /*32a0*/  UISETP.NE.AND UP1, UPT, UR12, 0x1, UPT ;  /* 0x000000010c00788c */ /* 0x000fe2000bf25270 */
[----:B------:R-:W-:Y:S01]  /*32b0*/  PLOP3.LUT P2, PT, PT, PT, PT, 0x80, 0x8 ;  /* 0x000000000008781c */ /* 0x000fe20003f4f070 */
[----:B------:R-:W-:Y:S02]  /*32c0*/  UIADD3 UR14, UPT, UPT, UR17, 0x1, URZ ;  /* 0x00000001110e7890 */ /* 0x000fe4000fffe0ff */
[----:B------:R-:W-:Y:S02]  /*32d0*/  ULEA UR28, UR17, UR11, 0xb ;  /* 0x0000000b111c7291 */ /* 0x000fe4000f8e58ff */
[----:B------:R-:W-:Y:S01]  /*32e0*/  UISETP.NE.AND UP2, UPT, UR14, 0x5, UPT ;  /* 0x000000050e00788c */ /* 0x000fe2000bf45270 */
[----:B------:R-:W-:Y:S01]  /*32f0*/  PLOP3.LUT P0, PT, PT, PT, UP1, 0x80, 0x8 ;  /* 0x000000000008781c */ /* 0x000fe20003f0f018 */
[----:B------:R-:W-:Y:S02]  /*3300*/  UIADD3 UR40, UPT, UPT, UR28, 0x2, URZ ;  /* 0x000000021c287890 */ /* 0x000fe4000fffe0ff */
[----:B------:R-:W-:Y:S02]  /*3310*/  USEL UR27, URZ, 0x1, UP2 ;  /* 0x00000001ff1b7887 */ /* 0x000fe40009000000 */
[----:B------:R-:W-:Y:S02]  /*3320*/  USEL UR14, UR14, URZ, UP2 ;  /* 0x000000ff0e0e7287 */ /* 0x000fe40009000000 */
[----:B------:R-:W-:Y:S02]  /*3330*/  UIADD3 UR36, UPT, UPT, UR28, 0x4, URZ ;  /* 0x000000041c247890 */ /* 0x000fe4000fffe0ff */
[----:B------:R-:W-:Y:S01]  /*3340*/  @UP1 ULEA UR26, UR14, UR5, 0x3 ;  /* 0x000000050e1a1291 */ /* 0x000fe2000f8e18ff */
[----:B------:R-:W-:Y:S01]  /*3350*/  LOP3.LUT R8, R8, UR27, RZ, 0x3c, !PT ;  /* 0x0000001b08087c12 */ /* 0x000fe2000f8e3cff */
[----:B------:R-:W-:Y:S02]  /*3360*/  UIADD3 UR32, UPT, UPT, UR28, 0x6, URZ ;  /* 0x000000061c207890 */ /* 0x000fe4000fffe0ff */
[----:B------:R-:W-:Y:S01]  /*3370*/  UIADD3 UR6, UPT, UPT, UR6, 0x28, URZ ;  /* 0x0000002806067890 */ /* 0x000fe2000fffe0ff */
[----:B-1----:R-:W-:Y:S01]  /*3380*/  @P0 SHF.L.U32 R0, R8, 0x1f, RZ ;  /* 0x0000001f08000819 */ /* 0x002fe200000006ff */
[----:B------:R-:W-:Y:S01]  /*3390*/  UIADD3 UR12, UPT, UPT, UR12, -0x1, URZ ;  /* 0xffffffff0c0c7890 */ /* 0x000fe2000fffe0ff */
[----:B------:R-:W-:Y:S02]  /*33a0*/  UMOV UR29, 0x40004040 ;  /* 0x40004040001d7882 */ /* 0x000fe40000000000 */
[----:B------:R2:W3:Y:S01]  /*33b0*/  @P0 SYNCS.PHASECHK.TRANS64.TRYWAIT P2, [UR26], R0 ;  /* 0x00000000ff0005a7 */ /* 0x0004e2000804111a */
[----:B------:R-:W-:Y:S01]  /*33c0*/  ULEA UR26, UR17, UR10, 0x9 ;  /* 0x0000000a111a7291 */ /* 0x000fe2000f8e48ff */
[----:B------:R-:W-:Y:S01]  /*33d0*/  UMOV UR27, 0x40004040 ;  /* 0x40004040001b7882 */ /* 0x000fe20000000000 */
[----:B------:R-:W-:Y:S02]  /*33e0*/  UMOV UR41, 0x40004040 ;  /* 0x4000404000297882 */ /* 0x000fe40000000000 */
[----:B------:R-:W-:Y:S02]  /*33f0*/  UIADD3 UR38, UPT, UPT, UR26, 0x2, URZ ;  /* 0x000000021a267890 */ /* 0x000fe4000fffe0ff */
[----:B------:R-:W-:Y:S02]  /*3400*/  UIADD3 UR34, UPT, UPT, UR26, 0x4, URZ ;  /* 0x000000041a227890 */ /* 0x000fe4000fffe0ff */
[----:B------:R-:W-:Y:S01]  /*3410*/  UIADD3 UR30, UPT, UPT, UR26, 0x6, URZ ;  /* 0x000000061a1e7890 */ /* 0x000fe2000fffe0ff */
[----:B------:R2:W-:Y:S01]  /*3420*/  UTCQMMA gdesc[UR26], gdesc[UR28], tmem[UR8], tmem[UR24], idesc[UR25], UP4 ;  /* 0x00ff181c1a0075ea */ /* 0x0005e2000a000308 */
[----:B------:R-:W-:Y:S01]  /*3430*/  UPLOP3.LUT UP4, UPT, UPT, UPT, UPT, 0x80, 0x8 ;  /* 0x000000000008789c */ /* 0x000fe20003f8f070 */
[----:B------:R-:W-:Y:S01]  /*3440*/  UMOV UR39, 0x40004040 ;  /* 0x4000404000277882 */ /* 0x000fe20000000000 */
[----:B------:R-:W-:Y:S01]  /*3450*/  UMOV UR37, 0x40004040 ;  /* 0x4000404000257882 */ /* 0x000fe20000000000 */
[----:B------:R2:W-:Y:S01]  /*3460*/  UTCQMMA gdesc[UR38], gdesc[UR40], tmem[UR8], tmem[UR22], idesc[UR23], UPT ;  /* 0x00ff1628260075ea */ /* 0x0005e2000b800308 */
[----:B------:R-:W-:Y:S01]  /*3470*/  UMOV UR35, 0x40004040 ;  /* 0x4000404000237882 */ /* 0x000fe20000000000 */
[----:B------:R-:W-:Y:S01]  /*3480*/  UMOV UR33, 0x40004040 ;  /* 0x4000404000217882 */ /* 0x000fe20000000000 */
[----:B------:R-:W-:Y:S01]  /*3490*/  UMOV UR31, 0x40004040 ;  /* 0x40004040001f7882 */ /* 0x000fe20000000000 */
[----:B------:R2:W-:Y:S01]  /*34a0*/  UTCQMMA gdesc[UR34], gdesc[UR36], tmem[UR8], tmem[UR20], idesc[UR21], UPT ;  /* 0x00ff1424220075ea */ /* 0x0005e2000b800308 */
[----:B------:R2:W-:Y:S01]  /*34b0*/  UTCQMMA gdesc[UR30], gdesc[UR32], tmem[UR8], tmem[UR18], idesc[UR19], UPT ;  /* 0x00ff12201e0075ea */ /* 0x0005e2000b800308 */
[----:B------:R2:W-:Y:S01]  /*34c0*/  UTCBAR [UR6], URZ ;  /* 0x000000ff060073e9 */ /* 0x0005e200080000ff */
[----:B------:R-:W-:Y:S01]  /*34d0*/  UMOV UR17, UR14 ;  /* 0x0000000e00117c82 */ /* 0x000fe20008000000 */
[----:B------:R-:W-:Y:S05]  /*34e0*/  BRA.U UP0, `(.L_x_59) ;  /* 0xfffffffd00507547 */ /* 0x000fea000b83ffff */
.L_x_56:
[----:B------:R-:W-:Y:S01]  /*34f0*/  UIADD3 UR15, UPT, UPT, UR15, 0x1, URZ ;  /* 0x000000010f0f7890 */ /* 0x000fe2000fffe0ff */
[C---:B------:R-:W-:Y:S01]  /*3500*/  ISETP.NE.AND P0, PT, R10.reuse, 0x2, PT ;  /* 0x000000020a00780c */ /* 0x040fe20003f05270 */
[----:B------:R-:W-:Y:S02]  /*3510*/  UIADD3 UR7, UPT, UPT, UR7, 0xc0, URZ ;  /* 0x000000c007077890 */ /* 0x000fe4000fffe0ff */
[----:B------:R-:W-:Y:S01]  /*3520*/  UISETP.NE.AND UP0, UPT, UR15, 0x4, UPT ;  /* 0x000000040f00788c */ /* 0x000fe2000bf05270 */
[----:B-12---:R-:W-:Y:S02]  /*3530*/  SEL R0, RZ, 0x1, P0 ;  /* 0x00000001ff007807 */ /* 0x006fe40000000000 */
[----:B------:R-:W-:Y:S01]  /*3540*/  SEL R10, R10, RZ, P0 ;  /* 0x000000ff0a0a7207 */ /* 0x000fe20000000000 */
[----:B------:R-:W-:Y:S01]  /*3550*/  USEL UR6, URZ, 0x1, UP0 ;  /* 0x00000001ff067887 */ /* 0x000fe20008000000 */
[----:B------:R-:W-:Y:S01]  /*3560*/  LOP3.LUT R9, R9, R0, RZ, 0x3c, !PT ;  /* 0x0000000009097212 */ /* 0x000fe200078e3cff */
[----:B------:R-:W-:Y:S01]  /*3570*/  USEL UR15, UR15, URZ, UP0 ;  /* 0x000000ff0f0f7287 */ /* 0x000fe20008000000 */
[----:B------:R1:W-:Y:S03]  /*3580*/  UTCBAR [UR7], URZ ;  /* 0x000000ff070073e9 */ /* 0x0003e600080000ff */
[----:B------:R-:W-:Y:S01]  /*3590*/  LOP3.LUT R11, R11, UR6, RZ, 0x3c, !PT ;  /* 0x000000060b0b7c12 */ /* 0x000fe2000f8e3cff */
[----:B------:R-:W-:Y:S07]  /*35a0*/  @P1 BRA `(.L_x_60) ;  /* 0xfffffff800881947 */ /* 0x000fee000383ffff */
[----:B------:R-:W2:Y:S01]  /*35b0*/  S2UR UR4, SR_CgaCtaId ;  /* 0x00000000000479c3 */ /* 0x000ea20000008800 */
[----:B------:R-:W-:Y:S01]  /*35c0*/  ELECT P0, URZ, PT ;  /* 0x0000000000ff782f */ /* 0x000fe20003800000 */
[----:B------:R-:W-:Y:S01]  /*35d0*/  IMAD.MOV.U32 R0, RZ, RZ, 0x1 ;  /* 0x00000001ff007424 */ /* 0x000fe200078e00ff */
[----:B------:R-:W-:Y:S01]  /*35e0*/  UIADD3 UR5, UPT, UPT, UR5, 0xe0, URZ ;  /* 0x000000e005057890 */ /* 0x000fe2000fffe0ff */
[----:B------:R-:W-:Y:S01]  /*35f0*/  SHF.L.U32 R2, R11, 0x1f, RZ ;  /* 0x0000001f0b027819 */ /* 0x000fe200000006ff */
[----:B------:R-:W-:-:S03]  /*3600*/  UMOV UR6, 0x40 ;  /* 0x0000004000067882 */ /* 0x000fc60000000000 */
[----:B------:R-:W-:Y:S01]  /*3610*/  UVIRTCOUNT.DEALLOC.SMPOOL 0x80 ;  /* 0x000000800000784c */ /* 0x000fe20000000000 */
[----:B--2---:R-:W-:Y:S02]  /*3620*/  ULEA UR4, UR4, UR6, 0x18 ;  /* 0x0000000604047291 */ /* 0x004fe4000f8ec0ff */
[----:B------:R-:W-:-:S07]  /*3630*/  ULEA UR6, UR15, UR5, 0x3 ;  /* 0x000000050f067291 */ /* 0x000fce000f8e18ff */
[----:B------:R2:W-:Y:S02]  /*3640*/  @P0 STS.U8 [UR4+0x1c], R0 ;  /* 0x00001c00ff000988 */ /* 0x0005e40008000004 */
[----:B------:R-:W4:Y:S02]  /*3650*/  SYNCS.PHASECHK.TRANS64.TRYWAIT P0, [UR6], R2 ;  /* 0x00000002ff0075a7 */ /* 0x000f240008001106 */
[----:B--2-4-:R-:W-:Y:S05]  /*3660*/  @!P0 BRA `(.L_x_61) ;  /* 0x0000005c00e08947 */ /* 0x014fea0003800000 */
.L_x_148:
[----:B-1----:R-:W-:-:S04]  /*3670*/  UIADD3 UR7, UPT, UPT, UR15, 0x1, URZ ;  /* 0x000000010f077890 */ /* 0x002fc8000fffe0ff */
[----:B------:R-:W-:-:S04]  /*3680*/  UISETP.NE.AND UP0, UPT, UR7, 0x4, UPT ;  /* 0x000000040700788c */ /* 0x000fc8000bf05270 */
[----:B------:R-:W-:Y:S02]  /*3690*/  USEL UR8, URZ, 0x1, UP0 ;  /* 0x00000001ff087887 */ /* 0x000fe40008000000 */
[----:B------:R-:W-:-:S04]  /*36a0*/  USEL UR7, UR7, URZ, UP0 ;  /* 0x000000ff07077287 */ /* 0x000fc80008000000 */
[----:B------:R-:W-:Y:S01]  /*36b0*/  ULEA UR6, UR7, UR5, 0x3 ;  /* 0x0000000507067291 */ /* 0x000fe2000f8e18ff */
[----:B--2---:R-:W-:-:S04]  /*36c0*/  LOP3.LUT R2, R11, UR8, RZ, 0x3c, !PT ;  /* 0x000000080b027c12 */ /* 0x004fc8000f8e3cff */
[----:B------:R-:W-:-:S04]  /*36d0*/  SHF.L.U32 R3, R2, 0x1f, RZ ;  /* 0x0000001f02037819 */ /* 0x000fc800000006ff */
[----:B------:R-:W1:Y:S02]  /*36e0*/  SYNCS.PHASECHK.TRANS64.TRYWAIT P0, [UR6], R3 ;  /* 0x00000003ff0075a7 */ /* 0x000e640008001106 */
[----:B-1----:R-:W-:Y:S05]  /*36f0*/  @!P0 BRA `(.L_x_62) ;  /* 0x0000005c00d48947 */ /* 0x002fea0003800000 */
.L_x_150:
        /* <DEDUP_REMOVED lines=9> */
.L_x_152:
[----:B------:R-:W-:-:S04]  /*3790*/  UIADD3 UR7, UPT, UPT, UR7, 0x1, URZ ;  /* 0x0000000107077890 */ /* 0x000fc8000fffe0ff */
[----:B------:R-:W-:-:S04]  /*37a0*/  UISETP.NE.AND UP0, UPT, UR7, 0x4, UPT ;  /* 0x000000040700788c */ /* 0x000fc8000bf05270 */
[----:B------:R-:W-:Y:S02]  /*37b0*/  USEL UR6, URZ, 0x1, UP0 ;  /* 0x00000001ff067887 */ /* 0x000fe40008000000 */
[----:B------:R-:W-:-:S04]  /*37c0*/  USEL UR7, UR7, URZ, UP0 ;  /* 0x000000ff07077287 */ /* 0x000fc80008000000 */
[----:B------:R-:W-:Y:S01]  /*37d0*/  ULEA UR7, UR7, UR5, 0x3 ;  /* 0x0000000507077291 */ /* 0x000fe2000f8e18ff */
[----:B------:R-:W-:-:S04]  /*37e0*/  LOP3.LUT R2, R2, UR6, RZ, 0x3c, !PT ;  /* 0x0000000602027c12 */ /* 0x000fc8000f8e3cff */
[----:B------:R-:W-:-:S04]  /*37f0*/  SHF.L.U32 R2, R2, 0x1f, RZ ;  /* 0x0000001f02027819 */ /* 0x000fc800000006ff */
[----:B------:R-:W2:Y:S02]  /*3800*/  SYNCS.PHASECHK.TRANS64.TRYWAIT P0, [UR7], R2 ;  /* 0x00000002ff0075a7 */ /* 0x000ea40008001107 */
[----:B--2---:R-:W-:Y:S05]  /*3810*/  @!P0 BRA `(.L_x_64) ;  /* 0x0000005c00bc8947 */ /* 0x004fea0003800000 */
.L_x_154:
[----:B------:R-:W-:Y:S01]  /*3820*/  NOP ;  /* 0x0000000000007918 */ /* 0x000fe20000000000 */
[----:B-1----:R-:W1:Y:S01]  /*3830*/  LDS R0, [UR4+0x14] ;  /* 0x00001404ff007984 */ /* 0x002e620008000800 */
[----:B------:R-:W-:Y:S01]  /*3840*/  ULOP3.LUT UR6, UR16, 0xffff, URZ, 0xc0, !UPT ;  /* 0x0000ffff10067892 */ /* 0x000fe2000f8ec0ff */
[----:B------:R-:W-:Y:S01]  /*3850*/  UMOV UR8, 0xffff ;  /* 0x0000ffff00087882 */ /* 0x000fe20000000000 */
[----:B------:R-:W-:Y:S02]  /*3860*/  UMOV UR5, 0x1 ;  /* 0x0000000100057882 */ /* 0x000fe40000000000 */
[----:B------:R-:W-:-:S04]  /*3870*/  USHF.R.U32.HI UR6, URZ, 0x5, UR6 ;  /* 0x00000005ff067899 */ /* 0x000fc80008011606 */
[----:B------:R-:W-:Y:S02]  /*3880*/  USHF.L.U32 UR8, UR8, UR6, URZ ;  /* 0x0000000608087299 */ /* 0x000fe400080006ff */
[----:B------:R-:W-:-:S04]  /*3890*/  USHF.L.U32 UR5, UR5, UR6, URZ ;  /* 0x0000000605057299 */ /* 0x000fc800080006ff */
[----:B-1----:R-:W-:-:S04]  /*38a0*/  LOP3.LUT R0, R0, UR8, RZ, 0xc0, !PT ;  /* 0x0000000800007c12 */ /* 0x002fc8000f8ec0ff */
[----:B------:R-:W-:-:S13]  /*38b0*/  ISETP.NE.AND P0, PT, R0, UR8, PT ;  /* 0x0000000800007c0c */ /* 0x000fda000bf05270 */
[----:B------:R-:W-:Y:S05]  /*38c0*/  @P0 BRA `(.L_x_65) ;  /* 0x0000000000580947 */ /* 0x000fea0003800000 */
[----:B------:R-:W1:Y:S02]  /*38d0*/  LDS R0, [UR4+0x18] ;  /* 0x00001804ff007984 */ /* 0x000e640008000800 */
[----:B-1----:R-:W-:-:S04]  /*38e0*/  LOP3.LUT R0, R0, UR5, RZ, 0xc0, !PT ;  /* 0x0000000500007c12 */ /* 0x002fc8000f8ec0ff */
[----:B------:R-:W-:-:S13]  /*38f0*/  ISETP.NE.AND P0, PT, R0, UR5, PT ;  /* 0x0000000500007c0c */ /* 0x000fda000bf05270 */
[----:B------:R-:W-:Y:S05]  /*3900*/  @P0 BRA `(.L_x_66) ;  /* 0x00000000003c0947 */ /* 0x000fea0003800000 */
[----:B------:R-:W1:Y:S01]  /*3910*/  S2R R2, SR_LANEID ;  /* 0x0000000000027919 */ /* 0x000e620000000000 */
[----:B------:R-:W-:Y:S01]  /*3920*/  ULOP3.LUT UR8, URZ, UR8, URZ, 0x33, !UPT ;  /* 0x00000008ff087292 */ /* 0x000fe2000f8e33ff */
[----:B------:R-:W-:Y:S02]  /*3930*/  VOTEU.ANY UR7, UPT, PT ;  /* 0x0000000000077886 */ /* 0x000fe400038e0100 */
[----:B------:R-:W-:-:S03]  /*3940*/  UFLO.U32 UR7, UR7 ;  /* 0x00000007000772bd */ /* 0x000fc600080e0000 */
[----:B------:R-:W-:-:S04]  /*3950*/  IMAD.U32 R0, RZ, RZ, UR8 ;  /* 0x00000008ff007e24 */ /* 0x000fc8000f8e00ff */
[----:B------:R2:W4:Y:S02]  /*3960*/  REDUX UR6, R0 ;  /* 0x00000000000673c4 */ /* 0x0005240000000000 */
[----:B------:R1:W-:Y:S02]  /*3970*/  UTCATOMSWS.AND URZ, UR8 ;  /* 0x0000000800ff79e3 */ /* 0x0003e40008000000 */
[----:B-1----:R-:W-:Y:S02]  /*3980*/  ISETP.EQ.U32.AND P0, PT, R2, UR7, PT ;  /* 0x0000000702007c0c */ /* 0x002fe4000bf02070 */
[----:B--2---:R-:W-:Y:S02]  /*3990*/  LOP3.LUT R0, RZ, UR5, RZ, 0x33, !PT ;  /* 0x00000005ff007c12 */ /* 0x004fe4000f8e33ff */
[----:B----4-:R-:W-:Y:S02]  /*39a0*/  MOV R2, UR6 ;  /* 0x0000000600027c02 */ /* 0x010fe40008000f00 */
[----:B------:R-:W1:Y:S07]  /*39b0*/  REDUX UR5, R0 ;  /* 0x00000000000573c4 */ /* 0x000e6e0000000000 */
[----:B------:R2:W-:Y:S01]  /*39c0*/  @P0 ATOMS.AND RZ, [UR4+0x14], R2 ;  /* 0x00001402ffff098c */ /* 0x0005e2000a800004 */
[----:B-1----:R-:W-:-:S05]  /*39d0*/  IMAD.U32 R0, RZ, RZ, UR5 ;  /* 0x00000005ff007e24 */ /* 0x002fca000f8e00ff */
[----:B------:R2:W-:Y:S01]  /*39e0*/  @P0 ATOMS.AND RZ, [UR4+0x18], R0 ;  /* 0x00001800ffff098c */ /* 0x0005e2000a800004 */
[----:B------:R-:W-:Y:S05]  /*39f0*/  BRA `(.L_x_67) ;  /* 0x0000000000147947 */ /* 0x000fea0003800000 */
.L_x_66:
[----:B------:R-:W-:Y:S02]  /*3a00*/  MOV R2, 0x3a20 ;  /* 0x00003a2000027802 */ /* 0x000fe40000000f00 */
[----:B---3-5:R-:W-:Y:S05]  /*3a10*/  CALL.REL.NOINC `($__internal_0_$__cuda_sm10x_tcgen05_guardrail_trap_col_being_dealloced_not_returned_by_alloc) ;  /* 0x0000006000a07944 */ /* 0x028fea0003c00000 */
[----:B------:R-:W-:Y:S05]  /*3a20*/  BRA `(.L_x_67) ;  /* 0x0000000000087947 */ /* 0x000fea0003800000 */
.L_x_65:
[----:B------:R-:W-:Y:S02]  /*3a30*/  MOV R2, 0x3a50 ;  /* 0x00003a5000027802 */ /* 0x000fe40000000f00 */
[----:B---3-5:R-:W-:Y:S05]  /*3a40*/  CALL.REL.NOINC `($__internal_2_$__cuda_sm10x_tcgen05_guardrail_trap_unallocated_columns_being_dealloced) ;  /* 0x0000006000ac7944 */ /* 0x028fea0003c00000 */
.L_x_67:
[----:B------:R-:W-:Y:S01]  /*3a50*/  NOP ;  /* 0x0000000000007918 */ /* 0x000fe20000000000 */
[----:B------:R-:W-:Y:S05]  /*3a60*/  EXIT ;  /* 0x000000000000794d */ /* 0x000fea0003800000 */
.L_x_49:
[----:B------:R-:W-:-:S09]  /*3a70*/  UISETP.NE.OR UP2, UPT, UR8, 0x3, !UP2 ;  /* 0x000000030800788c */ /* 0x000fd2000d745670 */
[----:B------:R-:W-:Y:S05]  /*3a80*/  BRA.U UP2, `(.L_x_68) ;  /* 0x0000001102087547 */ /* 0x000fea000b800000 */
[----:B------:R-:W1:Y:S01]  /*3a90*/  LDC R0, c[0x0][0xb30] ;  /* 0x0002cc00ff007b82 */ /* 0x000e620000000800 */
[----:B------:R-:W2:Y:S01]  /*3aa0*/  LDCU.64 UR8, c[0x0][0x888] ;  /* 0x00011100ff0877ac */ /* 0x000ea20008000a00 */
[----:B------:R-:W-:Y:S02]  /*3ab0*/  HFMA2 R27, -RZ, RZ, 0, 0 ;  /* 0x00000000ff1b7431 */ /* 0x000fe400000001ff */
[----:B------:R-:W-:Y:S01]  /*3ac0*/  IMAD.MOV.U32 R29, RZ, RZ, 0x1 ;  /* 0x00000001ff1d7424 */ /* 0x000fe200078e00ff */
[----:B------:R-:W-:Y:S01]  /*3ad0*/  MOV R25, 0x1000 ;  /* 0x0000100000197802 */ /* 0x000fe20000000f00 */
[----:B------:R-:W4:Y:S01]  /*3ae0*/  LDCU.64 UR4, c[0x0][0x890] ;  /* 0x00011200ff0477ac */ /* 0x000f220008000a00 */
[----:B------:R-:W-:Y:S01]  /*3af0*/  IMAD.MOV.U32 R28, RZ, RZ, RZ ;  /* 0x000000ffff1c7224 */ /* 0x000fe200078e00ff */
[----:B------:R-:W3:Y:S01]  /*3b00*/  LDC R24, c[0x0][0x370] ;  /* 0x0000dc00ff187b82 */ /* 0x000ee20000000800 */
[----:B------:R-:W-:Y:S01]  /*3b10*/  UMOV UR7, 0x400 ;  /* 0x0000040000077882 */ /* 0x000fe20000000000 */
[----:B------:R-:W-:-:S02]  /*3b20*/  UPLOP3.LUT UP1, UPT, UPT, UPT, UPT, 0x40, 0x4 ;  /* 0x000000000004789c */ /* 0x000fc40003f2e870 */
[----:B------:R-:W-:-:S04]  /*3b30*/  ULEA UR7, UR37, UR7, 0x18 ;  /* 0x0000000725077291 */ /* 0x000fc8000f8ec0ff */
[----:B------:R-:W3:Y:S01]  /*3b40*/  LDC R3, c[0x0][0xb0c] ;  /* 0x0002c300ff037b82 */ /* 0x000ee20000000800 */
[----:B------:R-:W-:Y:S02]  /*3b50*/  UIADD3 UR13, UPT, UPT, UR7, 0x68, URZ ;  /* 0x00000068070d7890 */ /* 0x000fe4000fffe0ff */
[----:B--2---:R-:W-:Y:S02]  /*3b60*/  UISETP.NE.U32.AND UP2, UPT, UR8, URZ, UPT ;  /* 0x000000ff0800728c */ /* 0x004fe4000bf45070 */
[----:B------:R-:W-:Y:S02]  /*3b70*/  UIADD3 UR33, UPT, UPT, UR7, 0x50, URZ ;  /* 0x0000005007217890 */ /* 0x000fe4000fffe0ff */
[----:B----4-:R-:W-:Y:S01]  /*3b80*/  UISETP.NE.U32.AND UP3, UPT, UR4, URZ, UPT ;  /* 0x000000ff0400728c */ /* 0x010fe2000bf65070 */
[----:B------:R-:W2:Y:S01]  /*3b90*/  LDC R18, c[0x0][0xb20] ;  /* 0x0002c800ff127b82 */ /* 0x000ea20000000800 */
[----:B-1----:R-:W-:Y:S01]  /*3ba0*/  ISETP.NE.AND P1, PT, R0, 0x1, PT ;  /* 0x000000010000780c */ /* 0x002fe20003f25270 */
[----:B------:R-:W-:-:S02]  /*3bb0*/  UISETP.NE.AND.EX UP2, UPT, UR9, URZ, UPT, UP2 ;  /* 0x000000ff0900728c */ /* 0x000fc4000bf45320 */
[----:B------:R-:W-:Y:S02]  /*3bc0*/  UIADD3 UR25, UPT, UPT, UR7, 0x58, URZ ;  /* 0x0000005807197890 */ /* 0x000fe4000fffe0ff */
[----:B------:R-:W-:Y:S02]  /*3bd0*/  UIADD3 UR17, UPT, UPT, UR7, 0x60, URZ ;  /* 0x0000006007117890 */ /* 0x000fe4000fffe0ff */
[----:B------:R-:W1:Y:S01]  /*3be0*/  LDC.64 R30, c[0x0][0x348] ;  /* 0x0000d200ff1e7b82 */ /* 0x000e620000000a00 */
[----:B------:R-:W-:Y:S02]  /*3bf0*/  UPRMT UR13, UR37, 0x654, UR13 ;  /* 0x00000654250d7896 */ /* 0x000fe4000800000d */
[----:B------:R-:W-:-:S05]  /*3c00*/  UISETP.NE.AND.EX UP3, UPT, UR5, URZ, UPT, UP3 ;  /* 0x000000ff0500728c */ /* 0x000fca000bf65330 */
[----:B------:R-:W4:Y:S08]  /*3c10*/  LDC.64 R16, c[0x0][0xb10] ;  /* 0x0002c400ff107b82 */ /* 0x000f300000000a00 */
[----:B------:R-:W1:Y:S08]  /*3c20*/  LDC.64 R6, c[0x0][0xb18] ;  /* 0x0002c600ff067b82 */ /* 0x000e700000000a00 */
[----:B------:R-:W1:Y:S08]  /*3c30*/  LDC.64 R4, c[0x0][0xb28] ;  /* 0x0002ca00ff047b82 */ /* 0x000e700000000a00 */
[----:B--23--:R-:W1:Y:S02]  /*3c40*/  LDC R19, c[0x0][0x374] ;  /* 0x0000dd00ff137b82 */ /* 0x00ce640000000800 */
.L_x_79:
[C---:B------:R-:W-:Y:S02]  /*3c50*/  LEA R0, R28.reuse, UR7, 0x3 ;  /* 0x000000071c007c11 */ /* 0x040fe4000f8e18ff */
[----:B------:R-:W-:Y:S02]  /*3c60*/  SHF.L.U32 R2, R27, 0x1f, RZ ;  /* 0x0000001f1b027819 */ /* 0x000fe400000006ff */
[----:B------:R-:W-:Y:S02]  /*3c70*/  LEA R20, R28, UR7, 0x4 ;  /* 0x000000071c147c11 */ /* 0x000fe4000f8e20ff */
[----:B--2---:R-:W2:Y:S02]  /*3c80*/  SYNCS.PHASECHK.TRANS64.TRYWAIT P0, [R0+URZ+0xa0], R2 ;  /* 0x0000a002000075a7 */ /* 0x004ea400080011ff */
[----:B--2---:R-:W-:Y:S05]  /*3c90*/  @!P0 BRA `(.L_x_69) ;  /* 0x0000005800b48947 */ /* 0x004fea0003800000 */
.L_x_155:
[----:B------:R-:W-:Y:S01]  /*3ca0*/  ISETP.GE.AND P0, PT, R40, 0x1, PT ;  /* 0x000000012800780c */ /* 0x000fe20003f06270 */
[----:B------:R-:W3:Y:S01]  /*3cb0*/  LDS.128 R20, [R20+0x130] ;  /* 0x0001300014147984 */ /* 0x000ee20000000c00 */
[----:B--2---:R-:W-:Y:S01]  /*3cc0*/  VIADD R0, R0, 0xb0 ;  /* 0x000000b000007836 */ /* 0x004fe20000000000 */
[----:B------:R-:W-:Y:S01]  /*3cd0*/  @!PT LDS RZ, [RZ] ;  /* 0x00000000fffff984 */ /* 0x000fe20000000800 */
[----:B------:R-:W-:Y:S01]  /*3ce0*/  @!PT LDS RZ, [RZ] ;  /* 0x00000000fffff984 */ /* 0x000fe20000000800 */
[----:B------:R-:W-:Y:S01]  /*3cf0*/  @!PT LDS RZ, [RZ] ;  /* 0x00000000fffff984 */ /* 0x000fe20000000800 */
[----:B------:R-:W-:Y:S01]  /*3d00*/  @!PT LDS RZ, [RZ] ;  /* 0x00000000fffff984 */ /* 0x000fe20000000800 */
[----:B------:R2:W-:Y:S06]  /*3d10*/  MEMBAR.ALL.CTA ;  /* 0x0000000000007992 */ /* 0x0005ec0000008000 */
[----:B--2---:R-:W2:Y:S01]  /*3d20*/  FENCE.VIEW.ASYNC.S ;  /* 0x00000000000073c6 */ /* 0x004ea20000000000 */
[----:B------:R-:W-:Y:S04]  /*3d30*/  PRMT R0, RZ, 0x654, R0 ;  /* 0x00000654ff007816 */ /* 0x000fe80000000000 */
[----:B--2---:R2:W-:Y:S01]  /*3d40*/  SYNCS.ARRIVE.TRANS64.RED.A1T0 RZ, [R0+URZ], RZ ;  /* 0x000000ff00ff79a7 */ /* 0x0045e200081004ff */
[----:B---3--:R-:W-:Y:S11]  /*3d50*/  LOP3.LUT P3, RZ, R22, 0x1, RZ, 0xc0, !PT ;  /* 0x0000000116ff7812 */ /* 0x008ff6000786c0ff */
[----:B------:R-:W-:Y:S02]  /*3d60*/  @!UPT UIADD3 URZ, UPT, UPT, URZ, URZ, URZ ;  /* 0x000000fffffff290 */ /* 0x000fe4000fffe0ff */
[----:B------:R-:W-:Y:S02]  /*3d70*/  @P3 MOV R11, R20 ;  /* 0x00000014000b3202 */ /* 0x000fe40000000f00 */
[----:B------:R-:W-:Y:S01]  /*3d80*/  @P3 LOP3.LUT R10, R21, 0xffff, RZ, 0xc0, !PT ;  /* 0x0000ffff150a3812 */ /* 0x000fe200078ec0ff */
[----:B--2---:R-:W-:Y:S06]  /*3d90*/  @!P0 BRA `(.L_x_70) ;  /* 0x0000000000a48947 */ /* 0x004fec0003800000 */
[-C--:B-1----:R-:W-:Y:S01]  /*3da0*/  IMAD.HI.U32 R0, R19, R7.reuse, RZ ;  /* 0x0000000713007227 */ /* 0x082fe200078e00ff */
[----:B------:R-:W-:Y:S02]  /*3db0*/  ISETP.NE.AND P0, PT, R6, 0x1, PT ;  /* 0x000000010600780c */ /* 0x000fe40003f05270 */
[----:B------:R-:W-:Y:S01]  /*3dc0*/  ISETP.NE.AND P2, PT, R40, 0x1, PT ;  /* 0x000000012800780c */ /* 0x000fe20003f45270 */
[----:B----4-:R-:W-:Y:S01]  /*3dd0*/  IMAD.HI.U32 R9, R24, R16, RZ ;  /* 0x0000001018097227 */ /* 0x010fe200078e00ff */
[----:B------:R-:W-:Y:S02]  /*3de0*/  SHF.R.U32.HI R0, RZ, R18, R0 ;  /* 0x00000012ff007219 */ /* 0x000fe40000011600 */
[----:B------:R-:W-:Y:S01]  /*3df0*/  ISETP.NE.AND P4, PT, R3, 0x1, PT ;  /* 0x000000010300780c */ /* 0x000fe20003f85270 */
[----:B------:R-:W-:Y:S01]  /*3e00*/  IMAD.HI.U32 R13, R10, R7, RZ ;  /* 0x000000070a0d7227 */ /* 0x000fe200078e00ff */
[----:B------:R-:W-:Y:S02]  /*3e10*/  SHF.R.U32.HI R9, RZ, R17, R9 ;  /* 0x00000011ff097219 */ /* 0x000fe40000011609 */
[----:B------:R-:W-:Y:S01]  /*3e20*/  SEL R0, R19, R0, !P0 ;  /* 0x0000000013007207 */ /* 0x000fe20004000000 */
[----:B------:R-:W-:Y:S01]  /*3e30*/  IMAD.HI.U32 R12, R11, R16, RZ ;  /* 0x000000100b0c7227 */ /* 0x000fe200078e00ff */
[----:B------:R-:W-:Y:S03]  /*3e40*/  SEL R9, R24, R9, !P4 ;  /* 0x0000000918097207 */ /* 0x000fe60006000000 */
[-C--:B------:R-:W-:Y:S01]  /*3e50*/  IMAD.HI.U32 R8, R0, R4.reuse, RZ ;  /* 0x0000000400087227 */ /* 0x080fe200078e00ff */
[----:B------:R-:W-:Y:S03]  /*3e60*/  SHF.R.U32.HI R12, RZ, R17, R12 ;  /* 0x00000011ff0c7219 */ /* 0x000fe6000001160c */
[----:B------:R-:W-:Y:S01]  /*3e70*/  IMAD.HI.U32 R2, R9, R4, RZ ;  /* 0x0000000409027227 */ /* 0x000fe200078e00ff */
[-C--:B------:R-:W-:Y:S02]  /*3e80*/  @P2 SHF.R.U32.HI R0, RZ, R5.reuse, R8 ;  /* 0x00000005ff002219 */ /* 0x080fe40000011608 */
[----:B------:R-:W-:Y:S02]  /*3e90*/  SHF.R.U32.HI R8, RZ, R18, R13 ;  /* 0x00000012ff087219 */ /* 0x000fe4000001160d */
[----:B------:R-:W-:Y:S01]  /*3ea0*/  @P2 SHF.R.U32.HI R9, RZ, R5, R2 ;  /* 0x00000005ff092219 */ /* 0x000fe20000011602 */
[----:B------:R-:W-:Y:S01]  /*3eb0*/  IMAD R0, R40, R0, RZ ;  /* 0x0000000028007224 */ /* 0x000fe200078e02ff */
[----:B------:R-:W-:Y:S02]  /*3ec0*/  SEL R8, R10, R8, !P0 ;  /* 0x000000080a087207 */ /* 0x000fe40004000000 */
[----:B------:R-:W-:Y:S01]  /*3ed0*/  SEL R2, R11, R12, !P4 ;  /* 0x0000000c0b027207 */ /* 0x000fe20006000000 */
[----:B------:R-:W-:Y:S01]  /*3ee0*/  IMAD R12, R40, R9, RZ ;  /* 0x00000009280c7224 */ /* 0x000fe200078e02ff */
[C---:B------:R-:W-:Y:S01]  /*3ef0*/  ISETP.GE.AND P0, PT, R8.reuse, R0, PT ;  /* 0x000000000800720c */ /* 0x040fe20003f06270 */
[----:B------:R-:W-:Y:S03]  /*3f00*/  IMAD.HI.U32 R0, R8, R4, RZ ;  /* 0x0000000408007227 */ /* 0x000fe600078e00ff */
[----:B------:R-:W-:Y:S02]  /*3f10*/  ISETP.GE.OR P0, PT, R2, R12, P0 ;  /* 0x0000000c0200720c */ /* 0x000fe40000706670 */
[-C--:B------:R-:W-:Y:S04]  /*3f20*/  SHF.R.U32.HI R0, RZ, R5.reuse, R0 ;  /* 0x00000005ff007219 */ /* 0x080fe80000011600 */
[----:B------:R-:W-:Y:S05]  /*3f30*/  SEL R13, R8, R0, !P2 ;  /* 0x00000000080d7207 */ /* 0x000fea0005000000 */
[----:B------:R-:W-:Y:S02]  /*3f40*/  IMAD.MOV R12, RZ, RZ, -R13 ;  /* 0x000000ffff0c7224 */ /* 0x000fe400078e0a0d */
[----:B------:R-:W-:Y:S04]  /*3f50*/  @!P0 IMAD.HI.U32 R0, R2, R4, RZ ;  /* 0x0000000402008227 */ /* 0x000fe800078e00ff */
[----:B------:R-:W-:Y:S01]  /*3f60*/  IMAD R12, R40, R12, R8 ;  /* 0x0000000c280c7224 */ /* 0x000fe200078e0208 */
[----:B------:R-:W-:Y:S04]  /*3f70*/  @!P0 SHF.R.U32.HI R0, RZ, R5, R0 ;  /* 0x00000005ff008219 */ /* 0x000fe80000011600 */
[----:B------:R-:W-:Y:S04]  /*3f80*/  @!P0 SEL R0, R2, R0, !P2 ;  /* 0x0000000002008207 */ /* 0x000fe80005000000 */
[----:B------:R-:W-:Y:S01]  /*3f90*/  @!P0 IADD3 R13, PT, PT, R13, -R0, RZ ;  /* 0x800000000d0d8210 */ /* 0x000fe20007ffe0ff */
[----:B------:R-:W-:Y:S01]  /*3fa0*/  @!P0 IMAD R0, R9, R12, R0 ;  /* 0x0000000c09008224 */ /* 0x000fe200078e0200 */
[----:B------:R-:W-:Y:S01]  /*3fb0*/  IADD3 R9, PT, PT, -R8, RZ, RZ ;  /* 0x000000ff08097210 */ /* 0x000fe20007ffe1ff */
[--C-:B------:R-:W-:Y:S02]  /*3fc0*/  IMAD.MOV R12, RZ, RZ, -R2.reuse ;  /* 0x000000ffff0c7224 */ /* 0x100fe400078e0a02 */
[----:B------:R-:W-:Y:S02]  /*3fd0*/  @!P0 IMAD R8, R13, R40, R2 ;  /* 0x000000280d088224 */ /* 0x000fe400078e0202 */
[----:B------:R-:W-:Y:S02]  /*3fe0*/  @!P0 IMAD.MOV.U32 R2, RZ, RZ, R0 ;  /* 0x000000ffff028224 */ /* 0x000fe400078e0000 */
[----:B------:R-:W-:Y:S02]  /*3ff0*/  IMAD R11, R3, R12, R11 ;  /* 0x0000000c030b7224 */ /* 0x000fe400078e020b */
[----:B------:R-:W-:Y:S02]  /*4000*/  IMAD R10, R6, R9, R10 ;  /* 0x00000009060a7224 */ /* 0x000fe400078e020a */
[----:B------:R-:W-:Y:S02]  /*4010*/  IMAD R11, R2, R3, R11 ;  /* 0x00000003020b7224 */ /* 0x000fe400078e020b */
[----:B------:R-:W-:Y:S02]  /*4020*/  IMAD R10, R8, R6, R10 ;  /* 0x00000006080a7224 */ /* 0x000fe400078e020a */
.L_x_70:
[----:B------:R-:W-:Y:S05]  /*4030*/  BRA.U UP1, `(.L_x_71) ;  /* 0x0000000101107547 */ /* 0x000fea000b800000 */
[----:B------:R-:W-:Y:S04]  /*4040*/  MOV R2, UR6 ;  /* 0x0000000600027c02 */ /* 0x000fe80008000f00 */
[----:B------:R-:W-:Y:S04]  /*4050*/  SHF.L.U32 R2, R2, 0x1f, RZ ;  /* 0x0000001f02027819 */ /* 0x000fe800000006ff */
[----:B------:R-:W2:Y:S02]  /*4060*/  SYNCS.PHASECHK.TRANS64.TRYWAIT P0, [UR7+0x98], R2 ;  /* 0x00009802ff0075a7 */ /* 0x000ea40008001107 */
[----:B--2---:R-:W-:Y:S05]  /*4070*/  @!P0 BRA `(.L_x_72) ;  /* 0x0000005400d08947 */ /* 0x004fea0003800000 */
.L_x_71:
[----:B------:R-:W-:Y:S02]  /*4080*/  R2UR UR35, R15 ;  /* 0x000000000f2372ca */ /* 0x000fe400000e0000 */
[----:B------:R-:W-:Y:S02]  /*4090*/  R2UR UR34, R14 ;  /* 0x000000000e2272ca */ /* 0x000fe400000e0000 */
[----:B------:R-:W-:Y:S02]  /*40a0*/  ISETP.NE.U32.AND P2, PT, RZ, UR4, PT ;  /* 0x00000004ff007c0c */ /* 0x000fe4000bf45070 */
[----:B------:R-:W-:Y:S02]  /*40b0*/  SHF.L.U32 R14, R29, 0x1f, RZ ;  /* 0x0000001f1d0e7819 */ /* 0x000fe400000006ff */
[----:B------:R-:W-:Y:S05]  /*40c0*/  ISETP.NE.AND.EX P2, PT, RZ, UR5, PT, P2 ;  /* 0x00000005ff007c0c */ /* 0x000fea000bf45320 */
[----:B------:R-:W-:Y:S02]  /*40d0*/  USHF.L.U32 UR35, UR35, 0x6, URZ ;  /* 0x0000000623237899 */ /* 0x000fe400080006ff */
[----:B------:R-:W-:Y:S01]  /*40e0*/  USHF.L.U32 UR34, UR34, 0x8, URZ ;  /* 0x0000000822227899 */ /* 0x000fe200080006ff */
[----:B------:R-:W-:Y:S11]  /*40f0*/  BRA.U !UP3, `(.L_x_73) ;  /* 0x000000010b347547 */ /* 0x000ff6000b800000 */
[----:B------:R-:W-:Y:S01]  /*4100*/  UPLOP3.LUT UP0, UPT, UPT, UPT, UP2, 0x80, 0x8 ;  /* 0x000000000008789c */ /* 0x000fe20003f0f020 */
[----:B--2---:R-:W-:Y:S02]  /*4110*/  HFMA2 R0, -RZ, RZ, 0, 5.9604644775390625e-08 ;  /* 0x00000001ff007431 */ /* 0x004fe400000001ff */
[----:B------:R-:W-:Y:S03]  /*4120*/  IMAD.MOV.U32 R96, RZ, RZ, 0x1 ;  /* 0x00000001ff607424 */ /* 0x000fe600078e00ff */
[----:B------:R-:W-:Y:S05]  /*4130*/  PLOP3.LUT P0, PT, PT, PT, UP0, 0x80, 0x8 ;  /* 0x000000000008781c */ /* 0x000fea0003f0f008 */
[----:B------:R-:W2:Y:S01]  /*4140*/  @UP0 LDCU.64 UR10, c[0x0][0x888] ;  /* 0x00011100ff0a07ac */ /* 0x000ea20008000a00 */
[----:B------:R-:W-:Y:S07]  /*4150*/  @UP0 UIMAD UR8, UR36, UR4, URZ ;  /* 0x00000004240802a4 */ /* 0x000fee000f8e02ff */
[----:B------:R-:W-:Y:S01]  /*4160*/  @!P0 PRMT R96, R0, 0x7610, R96 ;  /* 0x0000761000608816 */ /* 0x000fe20000000060 */
[----:B--2---:R-:W-:Y:S03]  /*4170*/  @UP0 UIMAD.WIDE UR10, UR8, 0x4, UR10 ;  /* 0x00000004080a08a5 */ /* 0x004fe6000f8e020a */
[----:B------:R-:W2:Y:S03]  /*4180*/  @!UP0 LDCU UR8, c[0x0][0x880] ;  /* 0x00011000ff0887ac */ /* 0x000ea60008000800 */
[----:B------:R-:W-:Y:S01]  /*4190*/  IMAD.U32 R8, RZ, RZ, UR10 ;  /* 0x0000000aff087e24 */ /* 0x000fe2000f8e00ff */
[----:B------:R-:W-:Y:S05]  /*41a0*/  MOV R9, UR11 ;  /* 0x0000000b00097c02 */ /* 0x000fea0008000f00 */
[----:B-----5:R3:W5:Y:S02]  /*41b0*/  @P0 LDG.E R49, desc[UR46][R8.64] ;  /* 0x0000002e08310981 */ /* 0x020764000c1e1900 */
[----:B--23--:R-:W-:Y:S07]  /*41c0*/  @!P0 IMAD.U32 R49, RZ, RZ, UR8 ;  /* 0x00000008ff318e24 */ /* 0x00cfee000f8e00ff */
.L_x_73:
[----:B-----5:R-:W-:Y:S01]  /*41d0*/  @!P2 FSETP.EQ.AND P0, PT, R49, RZ, PT ;  /* 0x000000ff3100a20b */ /* 0x020fe20003f02000 */
[----:B------:R-:W-:Y:S01]  /*41e0*/  @!UPT UIADD3 URZ, UPT, UPT, URZ, URZ, URZ ;  /* 0x000000fffffff290 */ /* 0x000fe2000fffe0ff */
[----:B------:R-:W-:Y:S11]  /*41f0*/  @!P2 BRA `(.L_x_74) ;  /* 0x000000000014a947 */ /* 0x000ff60003800000 */
[----:B------:R-:W-:Y:S02]  /*4200*/  LOP3.LUT P2, RZ, R96, 0xff, RZ, 0xc0, !PT ;  /* 0x000000ff60ff7812 */ /* 0x000fe4000784c0ff */
[----:B------:R-:W-:Y:S04]  /*4210*/  PLOP3.LUT P0, PT, PT, PT, UP0, 0x80, 0x8 ;  /* 0x000000000008781c */ /* 0x000fe80003f0f008 */
[----:B------:R-:W-:Y:S07]  /*4220*/  PLOP3.LUT P0, PT, P0, PT, PT, 0x8, 0x80 ;  /* 0x000000000080781c */ /* 0x000fee000070e170 */
[----:B------:R-:W-:Y:S11]  /*4230*/  @P2 FSETP.EQ.AND P0, PT, R49, RZ, PT ;  /* 0x000000ff3100220b */ /* 0x000ff60003f02000 */
[----:B------:R-:W-:Y:S02]  /*4240*/  @!UPT UIADD3 URZ, UPT, UPT, URZ, URZ, URZ ;  /* 0x000000fffffff290 */ /* 0x000fe4000fffe0ff */
.L_x_74:
[----:B------:R-:W3:Y:S01]  /*4250*/  SYNCS.PHASECHK.TRANS64.TRYWAIT P2, [UR7+0x70], R14 ;  /* 0x0000700eff0075a7 */ /* 0x000ee20008041107 */
[----:B------:R-:W-:Y:S04]  /*4260*/  ELECT P4, URZ, PT ;  /* 0x0000000000ff782f */ /* 0x000fe80003880000 */
[----:B------:R-:W-:Y:S11]  /*4270*/  PLOP3.LUT P4, PT, P0, P4, PT, 0xf2, 0x2f ;  /* 0x00000000002f781c */ /* 0x000ff60000789e72 */
[----:B------:R-:W-:Y:S02]  /*4280*/  @!UPT UIADD3 URZ, UPT, UPT, URZ, URZ, URZ ;  /* 0x000000fffffff290 */ /* 0x000fe4000fffe0ff */
[----:B-1----:R-:W-:Y:S05]  /*4290*/  @!P4 IADD3 R8, P0, PT, R30, 0x580, RZ ;  /* 0x000005801e08c810 */ /* 0x002fea0007f1e0ff */
[----:B--2---:R-:W-:Y:S01]  /*42a0*/  @!P4 IMAD.X R2, RZ, RZ, R31, P0 ;  /* 0x000000ffff02c224 */ /* 0x004fe200000e061f */
[----:B---3--:R-:W-:Y:S07]  /*42b0*/  @!P2 BRA `(.L_x_75) ;  /* 0x000000540058a947 */ /* 0x008fee0003800000 */
.L_x_158:
[----:B------:R-:W-:Y:S01]  /*42c0*/  @!P4 R2UR UR8, R2 ;  /* 0x000000000208c2ca */ /* 0x000fe200000e0000 */
[----:B------:R-:W-:Y:S01]  /*42d0*/  VOTEU.ALL UP1, P4 ;  /* 0x0000000000ff7886 */ /* 0x000fe20002020000 */
[----:B------:R-:W-:Y:S01]  /*42e0*/  @!P4 R2UR UR9, R8 ;  /* 0x000000000809c2ca */ /* 0x000fe200000e0000 */
[----:B-1----:R-:W-:Y:S01]  /*42f0*/  @!P4 IMAD.MOV.U32 R0, RZ, RZ, 0x1000 ;  /* 0x00001000ff00c424 */ /* 0x002fe200078e00ff */
[----:B------:R-:W-:Y:S01]  /*4300*/  UMOV UR10, 0x0 ;  /* 0x00000000000a7882 */ /* 0x000fe20000000000 */
[----:B------:R-:W-:Y:S01]  /*4310*/  UMOV UR11, 0x10000000 ;  /* 0x10000000000b7882 */ /* 0x000fe20000000000 */
[----:B------:R-:W-:Y:S01]  /*4320*/  @!UP1 UIADD3 UR32, UPT, UPT, UR7, 0x200, URZ ;  /* 0x0000020007209890 */ /* 0x000fe2000fffe0ff */
[----:B------:R-:W-:Y:S06]  /*4330*/  VOTEU.ALL UP1, P4 ;  /* 0x0000000000ff7886 */ /* 0x000fec0002020000 */
[----:B------:R-:W-:Y:S01]  /*4340*/  IMAD.U32 R9, RZ, RZ, UR8 ;  /* 0x00000008ff097e24 */ /* 0x000fe2000f8e00ff */
[----:B------:R-:W-:Y:S01]  /*4350*/  UPRMT UR8, UR37, 0x654, UR33 ;  /* 0x0000065425087896 */ /* 0x000fe20008000021 */
[----:B------:R-:W-:Y:S03]  /*4360*/  IMAD.U32 R8, RZ, RZ, UR9 ;  /* 0x00000009ff087e24 */ /* 0x000fe6000f8e00ff */
[----:B------:R-:W-:Y:S02]  /*4370*/  @!P4 R2UR UR15, R9 ;  /* 0x00000000090fc2ca */ /* 0x000fe400000e0000 */
[----:B------:R-:W-:Y:S02]  /*4380*/  @!P4 R2UR UR14, R8 ;  /* 0x00000000080ec2ca */ /* 0x000fe400000e0000 */
[----:B------:R-:W-:Y:S05]  /*4390*/  @!P4 IADD3 R8, P0, PT, R30, 0x580, RZ ;  /* 0x000005801e08c810 */ /* 0x000fea0007f1e0ff */
[----:B------:R-:W-:Y:S06]  /*43a0*/  @!P4 IMAD.X R2, RZ, RZ, R31, P0 ;  /* 0x000000ffff02c224 */ /* 0x000fec00000e061f */
[----:B------:R1:W-:Y:S01]  /*43b0*/  @!UP1 UTMALDG.3D [UR32], [UR14], desc[UR10] ;  /* 0x00000a200e0095b4 */ /* 0x0003e20008011000 */
[----:B------:R1:W-:Y:S01]  /*43c0*/  @!P4 SYNCS.ARRIVE.TRANS64.RED.A0TR RZ, [UR7+0x50], R0 ;  /* 0x00005000ffffc9a7 */ /* 0x0003e20008300407 */
[----:B------:R-:W-:Y:S01]  /*43d0*/  SYNCS.ARRIVE.TRANS64.RED.A1T0 RZ, [UR8], RZ ;  /* 0x000000ffffff79a7 */ /* 0x000fe20008100408 */
[----:B------:R-:W2:Y:S02]  /*43e0*/  SYNCS.PHASECHK.TRANS64.TRYWAIT P2, [UR7+0x78], R14 ;  /* 0x0000780eff0075a7 */ /* 0x000ea40008041107 */
[----:B-12---:R-:W-:Y:S05]  /*43f0*/  @!P2 BRA `(.L_x_76) ;  /* 0x000000540020a947 */ /* 0x006fea0003800000 */
.L_x_160:
[----:B------:R-:W-:Y:S01]  /*4400*/  @!P4 R2UR UR8, R2 ;  /* 0x000000000208c2ca */ /* 0x000fe200000e0000 */
[----:B------:R-:W-:Y:S01]  /*4410*/  VOTEU.ALL UP1, P4 ;  /* 0x0000000000ff7886 */ /* 0x000fe20002020000 */
[----:B------:R-:W-:Y:S01]  /*4420*/  @!P4 R2UR UR9, R8 ;  /* 0x000000000809c2ca */ /* 0x000fe200000e0000 */
[----:B-1----:R-:W-:Y:S01]  /*4430*/  @!P4 IMAD.MOV.U32 R0, RZ, RZ, 0x1000 ;  /* 0x00001000ff00c424 */ /* 0x002fe200078e00ff */
[----:B------:R-:W-:Y:S01]  /*4440*/  UMOV UR10, 0x0 ;  /* 0x00000000000a7882 */ /* 0x000fe20000000000 */
[----:B------:R-:W-:Y:S01]  /*4450*/  UMOV UR11, 0x10000000 ;  /* 0x10000000000b7882 */ /* 0x000fe20000000000 */
[----:B------:R-:W-:Y:S02]  /*4460*/  @!UP1 UIADD3 UR26, UPT, UPT, UR34, 0x40, URZ ;  /* 0x00000040221a9890 */ /* 0x000fe4000fffe0ff */
[----:B------:R-:W-:Y:S01]  /*4470*/  @!UP1 UIADD3 UR24, UPT, UPT, UR7, 0x1200, URZ ;  /* 0x0000120007189890 */ /* 0x000fe2000fffe0ff */
[----:B------:R-:W-:Y:S01]  /*4480*/  VOTEU.ALL UP1, P4 ;  /* 0x0000000000ff7886 */ /* 0x000fe20002020000 */
[----:B------:R-:W-:Y:S01]  /*4490*/  UMOV UR27, UR35 ;  /* 0x00000023001b7c82 */ /* 0x000fe20008000000 */
[----:B------:R-:W-:Y:S02]  /*44a0*/  UMOV UR28, UR36 ;  /* 0x00000024001c7c82 */ /* 0x000fe40008000000 */
        /* <DEDUP_REMOVED lines=12> */
.L_x_162:
[----:B------:R-:W2:Y:S01]  /*4570*/  LDC.64 R12, c[0x0][0xb18] ;  /* 0x0002c600ff0c7b82 */ /* 0x000ea20000000a00 */
[----:B------:R-:W-:Y:S01]  /*4580*/  @!P4 R2UR UR8, R2 ;  /* 0x000000000208c2ca */ /* 0x000fe200000e0000 */
[----:B------:R-:W-:Y:S01]  /*4590*/  VOTEU.ALL UP1, P4 ;  /* 0x0000000000ff7886 */ /* 0x000fe20002020000 */
[----:B------:R-:W-:Y:S01]  /*45a0*/  @!P4 R2UR UR9, R8 ;  /* 0x000000000809c2ca */ /* 0x000fe200000e0000 */
[----:B-1----:R-:W-:Y:S01]  /*45b0*/  @!P4 IMAD.MOV.U32 R0, RZ, RZ, 0x1000 ;  /* 0x00001000ff00c424 */ /* 0x002fe200078e00ff */
[----:B------:R-:W-:Y:S03]  /*45c0*/  UMOV UR10, 0x0 ;  /* 0x00000000000a7882 */ /* 0x000fe60000000000 */
[----:B------:R-:W1:Y:S01]  /*45d0*/  @!P1 LDC R2, c[0x0][0xb0c] ;  /* 0x0002c300ff029b82 */ /* 0x000e620000000800 */
[----:B------:R-:W-:Y:S01]  /*45e0*/  @!UP1 UIADD3 UR18, UPT, UPT, UR34, 0x80, URZ ;  /* 0x0000008022129890 */ /* 0x000fe2000fffe0ff */
[----:B------:R-:W-:Y:S01]  /*45f0*/  @P3 SHF.R.U32.HI R26, RZ, 0x10, R21 ;  /* 0x00000010ff1a3819 */ /* 0x000fe20000011615 */
[----:B------:R-:W-:Y:S01]  /*4600*/  @!UP1 UIADD3 UR16, UPT, UPT, UR7, 0x2200, URZ ;  /* 0x0000220007109890 */ /* 0x000fe2000fffe0ff */
[----:B------:R-:W-:Y:S01]  /*4610*/  VIADD R28, R28, 0x1 ;  /* 0x000000011c1c7836 */ /* 0x000fe20000000000 */
[----:B------:R-:W-:Y:S01]  /*4620*/  VOTEU.ALL UP1, P4 ;  /* 0x0000000000ff7886 */ /* 0x000fe20002020000 */
[----:B------:R-:W-:Y:S01]  /*4630*/  UMOV UR11, 0x10000000 ;  /* 0x10000000000b7882 */ /* 0x000fe20000000000 */
[----:B------:R-:W-:Y:S01]  /*4640*/  UMOV UR19, UR35 ;  /* 0x0000002300137c82 */ /* 0x000fe20008000000 */
[----:B------:R-:W-:Y:S01]  /*4650*/  IMAD.U32 R9, RZ, RZ, UR8 ;  /* 0x00000008ff097e24 */ /* 0x000fe2000f8e00ff */
[----:B------:R-:W-:Y:S01]  /*4660*/  UMOV UR20, UR36 ;  /* 0x0000002400147c82 */ /* 0x000fe20008000000 */
[----:B------:R-:W-:Y:S01]  /*4670*/  IMAD.U32 R8, RZ, RZ, UR9 ;  /* 0x00000009ff087e24 */ /* 0x000fe2000f8e00ff */
[----:B------:R-:W-:Y:S02]  /*4680*/  UPRMT UR8, UR37, 0x654, UR17 ;  /* 0x0000065425087896 */ /* 0x000fe40008000011 */
[----:B------:R-:W-:Y:S02]  /*4690*/  @!P4 R2UR UR15, R9 ;  /* 0x00000000090fc2ca */ /* 0x000fe400000e0000 */
[----:B------:R-:W-:Y:S02]  /*46a0*/  @!P4 R2UR UR14, R8 ;  /* 0x00000000080ec2ca */ /* 0x000fe400000e0000 */
[----:B------:R-:W3:Y:S11]  /*46b0*/  LDC.64 R8, c[0x0][0xb10] ;  /* 0x0002c400ff087b82 */ /* 0x000ef60000000a00 */
[----:B------:R1:W-:Y:S01]  /*46c0*/  @!UP1 UTMALDG.3D [UR16], [UR14], desc[UR10] ;  /* 0x00000a100e0095b4 */ /* 0x0003e20008011000 */
[----:B------:R5:W-:Y:S01]  /*46d0*/  @!P4 SYNCS.ARRIVE.TRANS64.RED.A0TR RZ, [UR7+0x60], R0 ;  /* 0x00006000ffffc9a7 */ /* 0x000be20008300407 */
[C---:B---3--:R-:W-:Y:S01]  /*46e0*/  @!P1 IMAD.HI.U32 R8, R11.reuse, R8, RZ ;  /* 0x000000080b089227 */ /* 0x048fe200078e00ff */
[----:B--2---:R-:W-:Y:S02]  /*46f0*/  @!P1 ISETP.NE.AND P0, PT, R12, 0x1, PT ;  /* 0x000000010c00980c */ /* 0x004fe40003f05270 */
[----:B-1----:R-:W-:Y:S01]  /*4700*/  @!P1 ISETP.NE.AND P2, PT, R2, 0x1, PT ;  /* 0x000000010200980c */ /* 0x002fe20003f45270 */
[----:B------:R-:W-:Y:S01]  /*4710*/  SYNCS.ARRIVE.TRANS64.RED.A1T0 RZ, [UR8], RZ ;  /* 0x000000ffffff79a7 */ /* 0x000fe20008100408 */
[C---:B------:R-:W-:Y:S01]  /*4720*/  @!P1 IMAD.HI.U32 R13, R10.reuse, R13, RZ ;  /* 0x0000000d0a0d9227 */ /* 0x040fe200078e00ff */
[----:B------:R-:W-:Y:S04]  /*4730*/  @!P1 SHF.R.U32.HI R8, RZ, R9, R8 ;  /* 0x00000009ff089219 */ /* 0x000fe80000011608 */
[----:B------:R-:W-:Y:S01]  /*4740*/  @!P1 SEL R8, R11, R8, !P2 ;  /* 0x000000080b089207 */ /* 0x000fe20005000000 */
[----:B------:R-:W1:Y:S01]  /*4750*/  SYNCS.PHASECHK.TRANS64.TRYWAIT P5, [UR7+0x88], R14 ;  /* 0x0000880eff0075a7 */ /* 0x000e6200080a1107 */
[----:B-----5:R-:W2:Y:S02]  /*4760*/  @!P1 LDC R0, c[0x0][0xb20] ;  /* 0x0002c800ff009b82 */ /* 0x020ea40000000800 */
[----:B--2---:R-:W-:Y:S04]  /*4770*/  @!P1 SHF.R.U32.HI R0, RZ, R0, R13 ;  /* 0x00000000ff009219 */ /* 0x004fe8000001160d */
[----:B------:R-:W-:Y:S05]  /*4780*/  @!P1 SEL R9, R10, R0, !P0 ;  /* 0x000000000a099207 */ /* 0x000fea0004000000 */
[----:B------:R-:W-:Y:S02]  /*4790*/  @!P1 IMAD.IADD R0, R9, 0x1, -R8 ;  /* 0x0000000109009824 */ /* 0x000fe400078e0a08 */
[----:B------:R-:W-:Y:S02]  /*47a0*/  @!P1 IMAD.IADD R8, R8, 0x1, -R9 ;  /* 0x0000000108089824 */ /* 0x000fe400078e0a09 */
[----:B------:R-:W-:Y:S02]  /*47b0*/  @!P1 IMAD R11, R0, R2, R11 ;  /* 0x00000002000b9224 */ /* 0x000fe400078e020b */
[----:B------:R-:W-:Y:S01]  /*47c0*/  @!P1 IMAD R10, R8, R12, R10 ;  /* 0x0000000c080a9224 */ /* 0x000fe200078e020a */
[----:B-1----:R-:W-:Y:S06]  /*47d0*/  @!P5 BRA `(.L_x_78) ;  /* 0x000000500058d947 */ /* 0x002fec0003800000 */
.L_x_164:
[----:B------:R-:W-:Y:S01]  /*47e0*/  @!P4 IADD3 R2, P0, PT, R30, 0x580, RZ ;  /* 0x000005801e02c810 */ /* 0x000fe20007f1e0ff */
[----:B------:R-:W-:Y:S01]  /*47f0*/  VOTEU.ALL UP1, P4 ;  /* 0x0000000000ff7886 */ /* 0x000fe20002020000 */
[----:B------:R-:W-:Y:S01]  /*4800*/  UMOV UR18, 0x0 ;  /* 0x0000000000127882 */ /* 0x000fe20000000000 */
[----:B------:R-:W-:Y:S01]  /*4810*/  UMOV UR19, 0x10000000 ;  /* 0x1000000000137882 */ /* 0x000fe20000000000 */
[----:B------:R-:W-:Y:S01]  /*4820*/  @!P4 R2UR UR9, R2 ;  /* 0x000000000209c2ca */ /* 0x000fe200000e0000 */
[----:B-1----:R-:W-:Y:S01]  /*4830*/  @!P4 IMAD.X R0, RZ, RZ, R31, P0 ;  /* 0x000000ffff00c224 */ /* 0x002fe200000e061f */
[----:B------:R-:W-:Y:S01]  /*4840*/  @!UP1 UIADD3 UR10, UPT, UPT, UR34, 0xc0, URZ ;  /* 0x000000c0220a9890 */ /* 0x000fe2000fffe0ff */
[----:B------:R-:W-:Y:S01]  /*4850*/  ISETP.NE.AND P0, PT, R28, 0x2, PT ;  /* 0x000000021c00780c */ /* 0x000fe20003f05270 */
[----:B------:R-:W-:Y:S01]  /*4860*/  UMOV UR11, UR35 ;  /* 0x00000023000b7c82 */ /* 0x000fe20008000000 */
[----:B------:R-:W-:Y:S01]  /*4870*/  UMOV UR12, UR36 ;  /* 0x00000024000c7c82 */ /* 0x000fe20008000000 */
[----:B------:R-:W-:Y:S01]  /*4880*/  @!P4 R2UR UR8, R0 ;  /* 0x000000000008c2ca */ /* 0x000fe200000e0000 */
[----:B------:R-:W-:Y:S01]  /*4890*/  IMAD.IADD R14, R10, 0x1, R94 ;  /* 0x000000010a0e7824 */ /* 0x000fe200078e025e */
[----:B------:R-:W-:Y:S01]  /*48a0*/  @P3 R2UR UR36, R26 ;  /* 0x000000001a2432ca */ /* 0x000fe200000e0000 */
[----:B------:R-:W-:Y:S01]  /*48b0*/  IMAD.IADD R15, R11, 0x1, R95 ;  /* 0x000000010b0f7824 */ /* 0x000fe200078e025f */
[----:B------:R-:W-:Y:S02]  /*48c0*/  SEL R0, RZ, 0x1, P0 ;  /* 0x00000001ff007807 */ /* 0x000fe40000000000 */
[----:B------:R-:W-:Y:S01]  /*48d0*/  LOP3.LUT R29, R29, 0x1, RZ, 0x3c, !PT ;  /* 0x000000011d1d7812 */ /* 0x000fe200078e3cff */
[----:B------:R-:W-:Y:S01]  /*48e0*/  IMAD.U32 R8, RZ, RZ, UR9 ;  /* 0x00000009ff087e24 */ /* 0x000fe2000f8e00ff */
[----:B------:R-:W-:Y:S01]  /*48f0*/  @!UP1 UIADD3 UR9, UPT, UPT, UR7, 0x68, URZ ;  /* 0x0000006807099890 */ /* 0x000fe2000fffe0ff */
[----:B------:R-:W-:Y:S02]  /*4900*/  LOP3.LUT R27, R27, R0, RZ, 0x3c, !PT ;  /* 0x000000001b1b7212 */ /* 0x000fe400078e3cff */
[----:B------:R-:W-:Y:S02]  /*4910*/  SEL R28, R28, RZ, P0 ;  /* 0x000000ff1c1c7207 */ /* 0x000fe40000000000 */
[----:B------:R-:W-:Y:S01]  /*4920*/  IMAD.U32 R9, RZ, RZ, UR8 ;  /* 0x00000008ff097e24 */ /* 0x000fe2000f8e00ff */
[----:B------:R-:W-:Y:S01]  /*4930*/  @!P4 R2UR UR14, R8 ;  /* 0x00000000080ec2ca */ /* 0x000fe200000e0000 */
[----:B------:R-:W-:Y:S01]  /*4940*/  @!UP1 UIADD3 UR8, UPT, UPT, UR7, 0x3200, URZ ;  /* 0x0000320007089890 */ /* 0x000fe2000fffe0ff */
[----:B------:R-:W-:Y:S02]  /*4950*/  VOTEU.ALL UP1, P4 ;  /* 0x0000000000ff7886 */ /* 0x000fe40002020000 */
[----:B------:R-:W-:Y:S11]  /*4960*/  @!P4 R2UR UR15, R9 ;  /* 0x00000000090fc2ca */ /* 0x000ff600000e0000 */
[----:B------:R-:W-:Y:S02]  /*4970*/  @!UPT UIADD3 URZ, UPT, UPT, URZ, URZ, URZ ;  /* 0x000000fffffff290 */ /* 0x000fe4000fffe0ff */
[----:B------:R2:W-:Y:S01]  /*4980*/  @!UP1 UTMALDG.3D [UR8], [UR14], desc[UR18] ;  /* 0x000012080e0095b4 */ /* 0x0005e20008011000 */
[----:B------:R2:W-:Y:S01]  /*4990*/  @!P4 SYNCS.ARRIVE.TRANS64.RED.A0TR RZ, [UR7+0x68], R25 ;  /* 0x00006819ffffc9a7 */ /* 0x0005e20008300407 */
[----:B------:R-:W-:Y:S01]  /*49a0*/  UPLOP3.LUT UP1, UPT, UPT, UPT, UPT, 0x80, 0x8 ;  /* 0x000000000008789c */ /* 0x000fe20003f2f070 */
[----:B------:R-:W-:Y:S01]  /*49b0*/  SYNCS.ARRIVE.TRANS64.RED.A1T0 RZ, [UR13], RZ ;  /* 0x000000ffffff79a7 */ /* 0x000fe2000810040d */
[----:B------:R-:W-:Y:S09]  /*49c0*/  @P3 BRA `(.L_x_79) ;  /* 0xfffffff000a03947 */ /* 0x000ff2000383ffff */
[----:B------:R-:W-:-:S04]  /*49d0*/  SHF.L.U32 R2, R29, 0x1f, RZ ;  /* 0x0000001f1d027819 */ /* 0x000fc800000006ff */
[----:B------:R-:W1:Y:S02]  /*49e0*/  SYNCS.PHASECHK.TRANS64.TRYWAIT P0, [UR7+0x70], R2 ;  /* 0x00007002ff0075a7 */ /* 0x000e640008001107 */
[----:B-1----:R-:W-:Y:S05]  /*49f0*/  @!P0 BRA `(.L_x_80) ;  /* 0x0000004c00e88947 */ /* 0x002fea0003800000 */
.L_x_166:
[----:B------:R-:W3:Y:S02]  /*4a00*/  SYNCS.PHASECHK.TRANS64.TRYWAIT P0, [UR7+0x78], R2 ;  /* 0x00007802ff0075a7 */ /* 0x000ee40008001107 */
[----:B---3--:R-:W-:Y:S05]  /*4a10*/  @!P0 BRA `(.L_x_81) ;  /* 0x0000004c00f88947 */ /* 0x008fea0003800000 */
.L_x_168:
[----:B------:R-:W3:Y:S02]  /*4a20*/  SYNCS.PHASECHK.TRANS64.TRYWAIT P0, [UR7+0x80], R2 ;  /* 0x00008002ff0075a7 */ /* 0x000ee40008001107 */
[----:B---3--:R-:W-:Y:S05]  /*4a30*/  @!P0 BRA `(.L_x_82) ;  /* 0x0000005000088947 */ /* 0x008fea0003800000 */
.L_x_170:
[----:B-1----:R-:W-:-:S07]  /*4a40*/  MOV R0, UR7 ;  /* 0x0000000700007c02 */ /* 0x002fce0008000f00 */
.L_x_83:
[----:B-1----:R-:W-:-:S04]  /*4a50*/  SHF.L.U32 R2, R29, 0x1f, RZ ;  /* 0x0000001f1d027819 */ /* 0x002fc800000006ff */
[----:B------:R1:W3:Y:S03]  /*4a60*/  SYNCS.PHASECHK.TRANS64.TRYWAIT P0, [R0+URZ+0x88], R2 ;  /* 0x00008802000075a7 */ /* 0x0002e600080011ff */
[----:B---3--:R-:W-:Y:S05]  /*4a70*/  @!P0 NANOSLEEP.SYNCS 0x989680 ;  /* 0x009896800000895d */ /* 0x008fea0003900000 */
[----:B------:R-:W3:Y:S02]  /*4a80*/  @!P0 SYNCS.PHASECHK.TRANS64 P0, [R0+URZ+0x88], R2 ;  /* 0x00008802000085a7 */ /* 0x000ee400080010ff */
[----:B--23--:R-:W-:Y:S05]  /*4a90*/  @P0 EXIT ;  /* 0x000000000000094d */ /* 0x00cfea0003800000 */
[----:B------:R-:W-:Y:S05]  /*4aa0*/  BRA `(.L_x_83) ;  /* 0xfffffffc00e87947 */ /* 0x000fea000383ffff */
.L_x_68:
[----:B------:R-:W-:-:S06]  /*4ab0*/  UISETP.GE.AND UP1, UPT, UR8, 0x4, UPT ;  /* 0x000000040800788c */ /* 0x000fcc000bf26270 */
[----:B------:R-:W-:-:S13]  /*4ac0*/  PLOP3.LUT P0, PT, PT, PT, UP1, 0x80, 0x8 ;  /* 0x000000000008781c */ /* 0x000fda0003f0f018 */
[----:B------:R-:W-:Y:S05]  /*4ad0*/  @!P0 EXIT ;  /* 0x000000000000894d */ /* 0x000fea0003800000 */
[----:B------:R-:W-:Y:S01]  /*4ae0*/  BAR.SYNC.DEFER_BLOCKING 0x6, 0xa0 ;  /* 0x0182800000007b1d */ /* 0x000fe20000010000 */
[C---:B------:R-:W-:Y:S01]  /*4af0*/  IMAD.SHL.U32 R3, R108.reuse, 0x40, RZ ;  /* 0x000000406c037824 */ /* 0x040fe200078e00ff */
[C---:B------:R-:W-:Y:S01]  /*4b00*/  LOP3.LUT R110, R108.reuse, 0x60, RZ, 0xc0, !PT ;  /* 0x000000606c6e7812 */ /* 0x040fe200078ec0ff */
[C---:B------:R-:W-:Y:S01]  /*4b10*/  IMAD.SHL.U32 R100, R108.reuse, 0x20, RZ ;  /* 0x000000206c647824 */ /* 0x040fe200078e00ff */
[----:B------:R-:W-:Y:S01]  /*4b20*/  CS2R R106, SRZ ;  /* 0x00000000006a7805 */ /* 0x000fe2000001ff00 */
[C---:B------:R-:W-:Y:S01]  /*4b30*/  IMAD.SHL.U32 R4, R108.reuse, 0x2, RZ ;  /* 0x000000026c047824 */ /* 0x040fe200078e00ff */
[----:B------:R-:W-:Y:S02]  /*4b40*/  UMOV UR49, 0x400 ;  /* 0x0000040000317882 */ /* 0x000fe40000000000 */
[----:B------:R-:W1:Y:S01]  /*4b50*/  LDC R99, c[0x0][0x370] ;  /* 0x0000dc00ff637b82 */ /* 0x000e620000000800 */
[----:B------:R-:W-:Y:S01]  /*4b60*/  ULEA UR49, UR37, UR49, 0x18 ;  /* 0x0000003125317291 */ /* 0x000fe2000f8ec0ff */
[----:B------:R-:W-:Y:S01]  /*4b70*/  LOP3.LUT R2, R3, 0x180, RZ, 0xc0, !PT ;  /* 0x0000018003027812 */ /* 0x000fe200078ec0ff */
[----:B------:R-:W-:Y:S01]  /*4b80*/  IMAD.U32 R46, R108, 0x10000, RZ ;  /* 0x000100006c2e7824 */ /* 0x000fe200078e00ff */
[----:B------:R-:W-:Y:S01]  /*4b90*/  LOP3.LUT R100, R100, 0xc00, RZ, 0xc0, !PT ;  /* 0x00000c0064647812 */ /* 0x000fe200078ec0ff */
[----:B------:R-:W-:Y:S01]  /*4ba0*/  UIADD3 UR4, UPT, UPT, UR49, 0x4200, URZ ;  /* 0x0000420031047890 */ /* 0x000fe2000fffe0ff */
[----:B------:R-:W-:Y:S01]  /*4bb0*/  LOP3.LUT R4, R2, 0x20, R4, 0xf8, !PT ;  /* 0x0000002002047812 */ /* 0x000fe200078ef804 */
[----:B------:R-:W-:Y:S01]  /*4bc0*/  IMAD.SHL.U32 R2, R108, 0x8, RZ ;  /* 0x000000086c027824 */ /* 0x000fe200078e00ff */
[----:B------:R-:W2:Y:S01]  /*4bd0*/  LDC R42, c[0x0][0xb0c] ;  /* 0x0002c300ff2a7b82 */ /* 0x000ea20000000800 */
[----:B------:R-:W-:Y:S01]  /*4be0*/  LOP3.LUT R100, R100, 0x40, R3, 0xf8, !PT ;  /* 0x0000004064647812 */ /* 0x000fe200078ef803 */
[----:B------:R-:W-:Y:S01]  /*4bf0*/  IMAD.MOV.U32 R45, RZ, RZ, RZ ;  /* 0x000000ffff2d7224 */ /* 0x000fe200078e00ff */
[----:B------:R-:W-:Y:S01]  /*4c00*/  LOP3.LUT R46, R46, 0x600000, RZ, 0xc0, !PT ;  /* 0x006000002e2e7812 */ /* 0x000fe200078ec0ff */
[----:B------:R-:W-:Y:S01]  /*4c10*/  IMAD.MOV.U32 R112, RZ, RZ, RZ ;  /* 0x000000ffff707224 */ /* 0x000fe200078e00ff */
[----:B------:R-:W-:-:S02]  /*4c20*/  LOP3.LUT R108, R108, 0x2, RZ, 0xc0, !PT ;  /* 0x000000026c6c7812 */ /* 0x000fc400078ec0ff */
[----:B------:R-:W-:Y:S02]  /*4c30*/  CS2R R104, SRZ ;  /* 0x0000000000687805 */ /* 0x000fe4000001ff00 */
[----:B------:R-:W-:Y:S01]  /*4c40*/  LOP3.LUT R2, R4, 0x30, R2, 0x78, !PT ;  /* 0x0000003004027812 */ /* 0x000fe200078e7802 */
[----:B------:R-:W4:Y:S01]  /*4c50*/  LDC R97, c[0x0][0xb20] ;  /* 0x0002c800ff617b82 */ /* 0x000f220000000800 */
[----:B------:R-:W3:Y:S01]  /*4c60*/  LDS R0, [UR49+0x150] ;  /* 0x00015031ff007984 */ /* 0x000ee20008000800 */
[----:B------:R-:W-:Y:S01]  /*4c70*/  LOP3.LUT R100, R100, 0x200, R3, 0xf8, !PT ;  /* 0x0000020064647812 */ /* 0x000fe200078ef803 */
[----:B------:R-:W-:Y:S01]  /*4c80*/  IMAD.MOV R102, RZ, RZ, -R108 ;  /* 0x000000ffff667224 */ /* 0x000fe200078e0a6c */
[----:B------:R-:W1:Y:S01]  /*4c90*/  LDCU.64 UR52, c[0x0][0x348] ;  /* 0x00006900ff3477ac */ /* 0x000e620008000a00 */
[----:B------:R-:W-:Y:S01]  /*4ca0*/  IMAD.U32 R109, RZ, RZ, UR4 ;  /* 0x00000004ff6d7e24 */ /* 0x000fe2000f8e00ff */
[----:B------:R-:W-:Y:S02]  /*4cb0*/  LOP3.LUT R100, R100, R2, RZ, 0xfc, !PT ;  /* 0x0000000264647212 */ /* 0x000fe400078efcff */
[----:B------:R-:W1:Y:S01]  /*4cc0*/  LDC R41, c[0x0][0xb30] ;  /* 0x0002cc00ff297b82 */ /* 0x000e620000000800 */
[----:B------:R-:W1:Y:S01]  /*4cd0*/  LDCU.64 UR38, c[0x0][0x888] ;  /* 0x00011100ff2677ac */ /* 0x000e620008000a00 */
[----:B------:R-:W1:Y:S06]  /*4ce0*/  LDCU.64 UR44, c[0x0][0x890] ;  /* 0x00011200ff2c77ac */ /* 0x000e6c0008000a00 */
[----:B------:R-:W1:Y:S01]  /*4cf0*/  LDC.64 R92, c[0x0][0xb10] ;  /* 0x0002c400ff5c7b82 */ /* 0x000e620000000a00 */
[----:B------:R-:W-:-:S07]  /*4d00*/  UIADD3 UR48, UPT, UPT, UR49, 0x200, URZ ;  /* 0x0000020031307890 */ /* 0x000fce000fffe0ff */
[----:B------:R-:W1:Y:S08]  /*4d10*/  LDC.64 R38, c[0x0][0xb18] ;  /* 0x0002c600ff267b82 */ /* 0x000e700000000a00 */
[----:B------:R-:W1:Y:S08]  /*4d20*/  LDC.64 R36, c[0x0][0xb28] ;  /* 0x0002ca00ff247b82 */ /* 0x000e700000000a00 */
[----:B------:R-:W1:Y:S01]  /*4d30*/  LDC.64 R90, c[0x0][0x8b0] ;  /* 0x00022c00ff5a7b82 */ /* 0x000e620000000a00 */
[----:B---3--:R-:W-:-:S07]  /*4d40*/  IMAD.IADD R46, R0, 0x1, R46 ;  /* 0x00000001002e7824 */ /* 0x008fce00078e022e */
[----:B------:R-:W3:Y:S08]  /*4d50*/  LDC.64 R88, c[0x0][0x8a8] ;  /* 0x00022a00ff587b82 */ /* 0x000ef00000000a00 */
[----:B--2-4-:R-:W1:Y:S02]  /*4d60*/  LDC R98, c[0x0][0x374] ;  /* 0x0000dd00ff627b82 */ /* 0x014e640000000800 */
.L_x_125:
[----:B------:R-:W-:Y:S02]  /*4d70*/  LEA R0, R112, UR49, 0x3 ;  /* 0x0000003170007c11 */ /* 0x000fe4000f8e18ff */
[----:B------:R-:W-:Y:S02]  /*4d80*/  SHF.L.U32 R2, R106, 0x1f, RZ ;  /* 0x0000001f6a027819 */ /* 0x000fe400000006ff */
[----:B------:R-:W-:Y:S02]  /*4d90*/  LEA R16, R112, UR49, 0x4 ;  /* 0x0000003170107c11 */ /* 0x000fe4000f8e20ff */
[----:B------:R-:W2:Y:S02]  /*4da0*/  SYNCS.PHASECHK.TRANS64.TRYWAIT P0, [R0+URZ+0xa0], R2 ;  /* 0x0000a002000075a7 */ /* 0x000ea400080011ff */
[----:B-12---:R-:W-:Y:S05]  /*4db0*/  @!P0 BRA `(.L_x_84) ;  /* 0x0000004c00408947 */ /* 0x006fea0003800000 */
.L_x_171:
[----:B------:R-:W4:Y:S01]  /*4dc0*/  LDC.64 R10, c[0x0][0xb10] ;  /* 0x0002c400ff0a7b82 */ /* 0x000f220000000a00 */
[----:B------:R-:W3:Y:S01]  /*4dd0*/  LDS.128 R16, [R16+0x130] ;  /* 0x0001300010107984 */ /* 0x000ee20000000c00 */
[----:B-1----:R-:W-:Y:S01]  /*4de0*/  ISETP.NE.AND P1, PT, R41, 0x1, PT ;  /* 0x000000012900780c */ /* 0x002fe20003f25270 */
[----:B--2---:R-:W-:Y:S01]  /*4df0*/  VIADD R0, R0, 0xb0 ;  /* 0x000000b000007836 */ /* 0x004fe20000000000 */
[----:B------:R-:W-:Y:S04]  /*4e00*/  ISETP.GE.AND P0, PT, R40, 0x1, PT ;  /* 0x000000012800780c */ /* 0x000fe80003f06270 */
[----:B------:R-:W1:Y:S01]  /*4e10*/  LDC.64 R8, c[0x0][0xb18] ;  /* 0x0002c600ff087b82 */ /* 0x000e620000000a00 */
[----:B------:R-:W-:Y:S01]  /*4e20*/  PRMT R0, RZ, 0x654, R0 ;  /* 0x00000654ff007816 */ /* 0x000fe20000000000 */
[----:B------:R-:W-:Y:S01]  /*4e30*/  @!PT LDS RZ, [RZ] ;  /* 0x00000000fffff984 */ /* 0x000fe20000000800 */
[----:B------:R-:W-:Y:S01]  /*4e40*/  @!PT LDS RZ, [RZ] ;  /* 0x00000000fffff984 */ /* 0x000fe20000000800 */
[----:B------:R-:W-:Y:S01]  /*4e50*/  @!PT LDS RZ, [RZ] ;  /* 0x00000000fffff984 */ /* 0x000fe20000000800 */
[----:B------:R-:W-:Y:S01]  /*4e60*/  @!PT LDS RZ, [RZ] ;  /* 0x00000000fffff984 */ /* 0x000fe20000000800 */
[----:B------:R2:W-:Y:S06]  /*4e70*/  MEMBAR.ALL.CTA ;  /* 0x0000000000007992 */ /* 0x0005ec0000008000 */
[----:B--2---:R-:W2:Y:S01]  /*4e80*/  FENCE.VIEW.ASYNC.S ;  /* 0x00000000000073c6 */ /* 0x004ea20000000000 */
[----:B------:R-:W1:Y:S08]  /*4e90*/  @!P1 LDC R12, c[0x0][0xb20] ;  /* 0x0002c800ff0c9b82 */ /* 0x000e700000000800 */
[----:B------:R-:W1:Y:S01]  /*4ea0*/  @!P1 LDC R7, c[0x0][0xb0c] ;  /* 0x0002c300ff079b82 */ /* 0x000e620000000800 */
[----:B--2---:R2:W-:Y:S01]  /*4eb0*/  SYNCS.ARRIVE.TRANS64.RED.A1T0 RZ, [R0+URZ], RZ ;  /* 0x000000ff00ff79a7 */ /* 0x0045e200081004ff */
[----:B---3--:R-:W-:Y:S04]  /*4ec0*/  LOP3.LUT P4, RZ, R18, 0x1, RZ, 0xc0, !PT ;  /* 0x0000000112ff7812 */ /* 0x008fe8000788c0ff */
[----:B------:R-:W-:Y:S09]  /*4ed0*/  P2R R111, PR, RZ, 0x10 ;  /* 0x00000010ff6f7803 */ /* 0x000ff20000000000 */
[----:B------:R-:W-:Y:S02]  /*4ee0*/  @P4 MOV R44, R16 ;  /* 0x00000010002c4202 */ /* 0x000fe40000000f00 */
[----:B------:R-:W-:Y:S01]  /*4ef0*/  @P4 LOP3.LUT R43, R17, 0xffff, RZ, 0xc0, !PT ;  /* 0x0000ffff112b4812 */ /* 0x000fe200078ec0ff */
[----:B--2-4-:R-:W-:Y:S06]  /*4f00*/  @!P0 BRA `(.L_x_85) ;  /* 0x0000000000a48947 */ /* 0x014fec0003800000 */
[----:B------:R-:W-:Y:S01]  /*4f10*/  IMAD.HI.U32 R0, R98, R39, RZ ;  /* 0x0000002762007227 */ /* 0x000fe200078e00ff */
[----:B------:R-:W-:Y:S02]  /*4f20*/  ISETP.NE.AND P0, PT, R38, 0x1, PT ;  /* 0x000000012600780c */ /* 0x000fe40003f05270 */
[----:B------:R-:W-:Y:S01]  /*4f30*/  ISETP.NE.AND P2, PT, R40, 0x1, PT ;  /* 0x000000012800780c */ /* 0x000fe20003f45270 */
[----:B------:R-:W-:Y:S01]  /*4f40*/  IMAD.HI.U32 R4, R99, R92, RZ ;  /* 0x0000005c63047227 */ /* 0x000fe200078e00ff */
[----:B------:R-:W-:Y:S02]  /*4f50*/  SHF.R.U32.HI R0, RZ, R97, R0 ;  /* 0x00000061ff007219 */ /* 0x000fe40000011600 */
[----:B------:R-:W-:Y:S01]  /*4f60*/  ISETP.NE.AND P3, PT, R42, 0x1, PT ;  /* 0x000000012a00780c */ /* 0x000fe20003f65270 */
[----:B------:R-:W-:Y:S01]  /*4f70*/  IMAD.HI.U32 R6, R43, R39, RZ ;  /* 0x000000272b067227 */ /* 0x000fe200078e00ff */
[-C--:B------:R-:W-:Y:S02]  /*4f80*/  SHF.R.U32.HI R4, RZ, R93.reuse, R4 ;  /* 0x0000005dff047219 */ /* 0x080fe40000011604 */
[----:B------:R-:W-:Y:S01]  /*4f90*/  SEL R0, R98, R0, !P0 ;  /* 0x0000000062007207 */ /* 0x000fe20004000000 */
[----:B------:R-:W-:Y:S01]  /*4fa0*/  IMAD.HI.U32 R5, R44, R92, RZ ;  /* 0x0000005c2c057227 */ /* 0x000fe200078e00ff */
[----:B------:R-:W-:Y:S03]  /*4fb0*/  SEL R4, R99, R4, !P3 ;  /* 0x0000000463047207 */ /* 0x000fe60005800000 */
[-C--:B------:R-:W-:Y:S01]  /*4fc0*/  IMAD.HI.U32 R3, R0, R36.reuse, RZ ;  /* 0x0000002400037227 */ /* 0x080fe200078e00ff */
[----:B------:R-:W-:Y:S03]  /*4fd0*/  SHF.R.U32.HI R5, RZ, R93, R5 ;  /* 0x0000005dff057219 */ /* 0x000fe60000011605 */
[----:B------:R-:W-:Y:S01]  /*4fe0*/  IMAD.HI.U32 R2, R4, R36, RZ ;  /* 0x0000002404027227 */ /* 0x000fe200078e00ff */
[----:B------:R-:W-:Y:S02]  /*4ff0*/  @P2 SHF.R.U32.HI R0, RZ, R37, R3 ;  /* 0x00000025ff002219 */ /* 0x000fe40000011603 */
[----:B------:R-:W-:Y:S02]  /*5000*/  SHF.R.U32.HI R3, RZ, R97, R6 ;  /* 0x00000061ff037219 */ /* 0x000fe40000011606 */
[----:B------:R-:W-:Y:S01]  /*5010*/  @P2 SHF.R.U32.HI R4, RZ, R37, R2 ;  /* 0x00000025ff042219 */ /* 0x000fe20000011602 */
[----:B------:R-:W-:Y:S01]  /*5020*/  IMAD R0, R40, R0, RZ ;  /* 0x0000000028007224 */ /* 0x000fe200078e02ff */
[----:B------:R-:W-:Y:S02]  /*5030*/  SEL R3, R43, R3, !P0 ;  /* 0x000000032b037207 */ /* 0x000fe40004000000 */
[----:B------:R-:W-:Y:S01]  /*5040*/  SEL R2, R44, R5, !P3 ;  /* 0x000000052c027207 */ /* 0x000fe20005800000 */
[----:B------:R-:W-:Y:S01]  /*5050*/  IMAD R5, R40, R4, RZ ;  /* 0x0000000428057224 */ /* 0x000fe200078e02ff */
[C---:B------:R-:W-:Y:S01]  /*5060*/  ISETP.GE.AND P0, PT, R3.reuse, R0, PT ;  /* 0x000000000300720c */ /* 0x040fe20003f06270 */
[C---:B------:R-:W-:Y:S03]  /*5070*/  IMAD.HI.U32 R0, R3.reuse, R36, RZ ;  /* 0x0000002403007227 */ /* 0x040fe600078e00ff */
[C---:B------:R-:W-:Y:S02]  /*5080*/  ISETP.GE.OR P0, PT, R2.reuse, R5, P0 ;  /* 0x000000050200720c */ /* 0x040fe40000706670 */
[----:B------:R-:W-:Y:S04]  /*5090*/  SHF.R.U32.HI R0, RZ, R37, R0 ;  /* 0x00000025ff007219 */ /* 0x000fe80000011600 */
[C---:B------:R-:W-:Y:S05]  /*50a0*/  SEL R6, R3.reuse, R0, !P2 ;  /* 0x0000000003067207 */ /* 0x040fea0005000000 */
        /* <DEDUP_REMOVED lines=14> */
[----:B------:R-:W-:Y:S07]  /*5190*/  IMAD R43, R3, R38, R43 ;  /* 0x00000026032b7224 */ /* 0x000fee00078e022b */
.L_x_85:
[----:B-1----:R-:W-:Y:S01]  /*51a0*/  @!P1 ISETP.NE.AND P0, PT, R8, 0x1, PT ;  /* 0x000000010800980c */ /* 0x002fe20003f05270 */
[----:B------:R-:W-:Y:S01]  /*51b0*/  @!P1 IMAD.HI.U32 R0, R44, R10, RZ ;  /* 0x0000000a2c009227 */ /* 0x000fe200078e00ff */
[----:B------:R-:W-:Y:S01]  /*51c0*/  @!P1 ISETP.NE.AND P2, PT, R7, 0x1, PT ;  /* 0x000000010700980c */ /* 0x000fe20003f45270 */
[----:B------:R-:W-:Y:S01]  /*51d0*/  ULOP3.LUT UP0, URZ, UR48, 0x1b0, URZ, 0xc0, !UPT ;  /* 0x000001b030ff7892 */ /* 0x000fe2000f80c0ff */
[----:B------:R-:W-:Y:S01]  /*51e0*/  R2UR UR42, R15 ;  /* 0x000000000f2a72ca */ /* 0x000fe200000e0000 */
[C---:B------:R-:W-:Y:S01]  /*51f0*/  @!P1 IMAD.HI.U32 R2, R43.reuse, R9, RZ ;  /* 0x000000092b029227 */ /* 0x040fe200078e00ff */
[----:B------:R-:W-:Y:S02]  /*5200*/  @!P1 SHF.R.U32.HI R0, RZ, R11, R0 ;  /* 0x0000000bff009219 */ /* 0x000fe40000011600 */
[----:B------:R-:W-:Y:S01]  /*5210*/  R2UR UR41, R14 ;  /* 0x000000000e2972ca */ /* 0x000fe200000e0000 */
[----:B------:R-:W-:Y:S01]  /*5220*/  VIADD R112, R112, 0x1 ;  /* 0x0000000170707836 */ /* 0x000fe20000000000 */
[----:B------:R-:W-:Y:S02]  /*5230*/  @!P1 SHF.R.U32.HI R2, RZ, R12, R2 ;  /* 0x0000000cff029219 */ /* 0x000fe40000011602 */
[----:B------:R-:W-:Y:S02]  /*5240*/  @!P1 SEL R3, R44, R0, !P2 ;  /* 0x000000002c039207 */ /* 0x000fe40005000000 */
[----:B------:R-:W-:Y:S02]  /*5250*/  @!P1 SEL R2, R43, R2, !P0 ;  /* 0x000000022b029207 */ /* 0x000fe40004000000 */
[----:B------:R-:W-:Y:S01]  /*5260*/  @P4 SHF.R.U32.HI R103, RZ, 0x10, R17 ;  /* 0x00000010ff674819 */ /* 0x000fe20000011611 */
[----:B------:R-:W-:Y:S02]  /*5270*/  USHF.L.U32 UR42, UR42, 0x6, URZ ;  /* 0x000000062a2a7899 */ /* 0x000fe400080006ff */
[----:B------:R-:W-:Y:S02]  /*5280*/  @!P1 IMAD.IADD R0, R2, 0x1, -R3 ;  /* 0x0000000102009824 */ /* 0x000fe400078e0a03 */
[----:B------:R-:W-:Y:S01]  /*5290*/  @!P1 IMAD.IADD R2, R3, 0x1, -R2 ;  /* 0x0000000103029824 */ /* 0x000fe200078e0a02 */
[----:B------:R-:W-:Y:S01]  /*52a0*/  USHF.L.U32 UR41, UR41, 0x8, URZ ;  /* 0x0000000829297899 */ /* 0x000fe200080006ff */
[----:B------:R-:W-:Y:S02]  /*52b0*/  @!P1 IMAD R44, R0, R7, R44 ;  /* 0x00000007002c9224 */ /* 0x000fe400078e022c */
[----:B------:R-:W-:Y:S01]  /*52c0*/  @!P1 IMAD R43, R2, R8, R43 ;  /* 0x00000008022b9224 */ /* 0x000fe200078e022b */
[----:B------:R-:W-:Y:S08]  /*52d0*/  BRA.U !UP0, `(.L_x_86) ;  /* 0x0000000108407547 */ /* 0x000ff0000b800000 */
[----:B------:R-:W1:Y:S01]  /*52e0*/  LDCU.64 UR8, c[0x4][0x88] ;  /* 0x01001100ff0877ac */ /* 0x000e620008000a00 */
[----:B------:R-:W-:Y:S01]  /*52f0*/  MOV R3, 0x0 ;  /* 0x0000000000037802 */ /* 0x000fe20000000f00 */
[----:B------:R-:W-:Y:S02]  /*5300*/  HFMA2 R12, -RZ, RZ, 0, 5.9604644775390625e-08 ;  /* 0x00000001ff0c7431 */ /* 0x000fe400000001ff */
[----:B------:R-:W-:Y:S02]  /*5310*/  IMAD.MOV.U32 R8, RZ, RZ, 0x70 ;  /* 0x00000070ff087424 */ /* 0x000fe400078e00ff */
[----:B------:R-:W-:Y:S01]  /*5320*/  IMAD.MOV.U32 R13, RZ, RZ, RZ ;  /* 0x000000ffff0d7224 */ /* 0x000fe200078e00ff */
[----:B------:R-:W2:Y:S01]  /*5330*/  LDCU.64 UR6, c[0x4][0x90] ;  /* 0x01001200ff0677ac */ /* 0x000ea20008000a00 */
[----:B------:R-:W3:Y:S01]  /*5340*/  LDC.64 R2, c[0x4][R3] ;  /* 0x0100000003027b82 */ /* 0x000ee20000000a00 */
[----:B------:R-:W4:Y:S01]  /*5350*/  LDCU.64 UR4, c[0x4][0x8] ;  /* 0x01000100ff0477ac */ /* 0x000f220008000a00 */
[----:B-1----:R-:W-:Y:S01]  /*5360*/  MOV R5, UR9 ;  /* 0x0000000900057c02 */ /* 0x002fe20008000f00 */
[----:B------:R-:W-:Y:S01]  /*5370*/  IMAD.U32 R4, RZ, RZ, UR8 ;  /* 0x00000008ff047e24 */ /* 0x000fe2000f8e00ff */
[----:B--2---:R-:W-:Y:S01]  /*5380*/  MOV R7, UR7 ;  /* 0x0000000700077c02 */ /* 0x004fe20008000f00 */
[----:B------:R-:W-:Y:S01]  /*5390*/  IMAD.U32 R6, RZ, RZ, UR6 ;  /* 0x00000006ff067e24 */ /* 0x000fe2000f8e00ff */
[----:B----4-:R-:W-:Y:S01]  /*53a0*/  MOV R11, UR5 ;  /* 0x00000005000b7c02 */ /* 0x010fe20008000f00 */
[----:B------:R-:W-:Y:S02]  /*53b0*/  IMAD.U32 R10, RZ, RZ, UR4 ;  /* 0x00000004ff0a7e24 */ /* 0x000fe4000f8e00ff */
[----:B------:R-:W-:Y:S07]  /*53c0*/  LEPC R20, `(.L_x_86) ;  /* 0x000000001014794e */ /* 0x000fee0000000000 */
[----:B---3-5:R-:W-:Y:S05]  /*53d0*/  CALL.ABS.NOINC R2 ;  /* 0x0000000002007343 */ /* 0x028fea0003c00000 */
.L_x_86:
[----:B------:R-:W-:Y:S01]  /*53e0*/  LOP3.LUT P0, RZ, R109, 0x1b0, RZ, 0xc0, !PT ;  /* 0x000001b06dff7812 */ /* 0x000fe2000780c0ff */
[----:B------:R-:W-:Y:S11]  /*53f0*/  BSSY.RECONVERGENT B6, `(.L_x_87) ;  /* 0x0000013000067945 */ /* 0x000ff60003800200 */
[----:B------:R-:W-:Y:S01]  /*5400*/  @!UPT UIADD3 URZ, UPT, UPT, URZ, URZ, URZ ;  /* 0x000000fffffff290 */ /* 0x000fe2000fffe0ff */
[----:B------:R-:W-:Y:S05]  /*5410*/  @!P0 BRA `(.L_x_88) ;  /* 0x0000000000408947 */ /* 0x000fea0003800000 */
        /* <DEDUP_REMOVED lines=16> */
.L_x_88:
[----:B------:R-:W-:Y:S05]  /*5520*/  BSYNC.RECONVERGENT B6 ;  /* 0x0000000000067941 */ /* 0x000fea0003800200 */
.L_x_87:
[----:B------:R-:W-:Y:S01]  /*5530*/  ISETP.NE.U32.AND P4, PT, R90, RZ, PT ;  /* 0x000000ff5a00720c */ /* 0x000fe20003f85070 */
[----:B------:R-:W-:Y:S01]  /*5540*/  UISETP.NE.AND UP2, UPT, UR50, URZ, UPT ;  /* 0x000000ff3200728c */ /* 0x000fe2000bf45270 */
[----:B------:R-:W-:Y:S01]  /*5550*/  ISETP.NE.U32.AND P2, PT, RZ, UR38, PT ;  /* 0x00000026ff007c0c */ /* 0x000fe2000bf45070 */
[----:B------:R-:W-:Y:S01]  /*5560*/  UISETP.NE.U32.AND UP1, UPT, UR44, URZ, UPT ;  /* 0x000000ff2c00728c */ /* 0x000fe2000bf25070 */
[----:B------:R-:W-:Y:S01]  /*5570*/  ISETP.NE.AND.EX P4, PT, R91, RZ, PT, P4 ;  /* 0x000000ff5b00720c */ /* 0x000fe20003f85340 */
[----:B------:R-:W-:Y:S01]  /*5580*/  UPLOP3.LUT UP0, UPT, UPT, UPT, UPT, 0x40, 0x4 ;  /* 0x000000000004789c */ /* 0x000fe20003f0e870 */
[----:B------:R-:W-:Y:S01]  /*5590*/  ISETP.NE.AND.EX P2, PT, RZ, UR39, PT, P2 ;  /* 0x00000027ff007c0c */ /* 0x000fe2000bf45320 */
[----:B------:R-:W-:Y:S01]  /*55a0*/  UISETP.NE.AND.EX UP1, UPT, UR45, URZ, UPT, UP1 ;  /* 0x000000ff2d00728c */ /* 0x000fe2000bf25310 */
[----:B------:R-:W-:Y:S04]  /*55b0*/  PLOP3.LUT P1, PT, PT, PT, UP2, 0x80, 0x8 ;  /* 0x000000000008781c */ /* 0x000fe80003f2f028 */
[----:B------:R-:W-:Y:S06]  /*55c0*/  @UP2 UPLOP3.LUT UP0, UPT, UPT, UPT, UP1, 0x80, 0x8 ;  /* 0x000000000008289c */ /* 0x000fec0003f0f010 */
[----:B------:R-:W-:Y:S01]  /*55d0*/  PLOP3.LUT P0, PT, PT, PT, UP0, 0x80, 0x8 ;  /* 0x000000000008781c */ /* 0x000fe20003f0f008 */
[----:B------:R-:W-:Y:S01]  /*55e0*/  @!UPT UIADD3 URZ, UPT, UPT, URZ, URZ, URZ ;  /* 0x000000fffffff290 */ /* 0x000fe2000fffe0ff */
[----:B------:R-:W-:Y:S11]  /*55f0*/  BRA.U !UP1, `(.L_x_89) ;  /* 0x0000000109387547 */ /* 0x000ff6000b800000 */
[----:B------:R-:W-:Y:S01]  /*5600*/  UISETP.NE.U32.AND UP0, UPT, UR38, URZ, UPT ;  /* 0x000000ff2600728c */ /* 0x000fe2000bf05070 */
[----:B------:R-:W-:Y:S02]  /*5610*/  HFMA2 R0, -RZ, RZ, 0, 5.9604644775390625e-08 ;  /* 0x00000001ff007431 */ /* 0x000fe400000001ff */
[----:B------:R-:W-:Y:S01]  /*5620*/  IMAD.MOV.U32 R96, RZ, RZ, 0x1 ;  /* 0x00000001ff607424 */ /* 0x000fe200078e00ff */
[----:B------:R-:W-:Y:S06]  /*5630*/  UISETP.NE.AND.EX UP0, UPT, UR39, URZ, UPT, UP0 ;  /* 0x000000ff2700728c */ /* 0x000fec000bf05300 */
[----:B------:R-:W-:Y:S05]  /*5640*/  PLOP3.LUT P3, PT, PT, PT, UP0, 0x80, 0x8 ;  /* 0x000000000008781c */ /* 0x000fea0003f6f008 */
[----:B------:R-:W1:Y:S01]  /*5650*/  @UP0 LDCU.64 UR6, c[0x0][0x888] ;  /* 0x00011100ff0607ac */ /* 0x000e620008000a00 */
[----:B------:R-:W-:Y:S07]  /*5660*/  @UP0 UIMAD UR4, UR36, UR44, URZ ;  /* 0x0000002c240402a4 */ /* 0x000fee000f8e02ff */
[----:B------:R-:W-:Y:S01]  /*5670*/  @!P3 PRMT R96, R0, 0x7610, R96 ;  /* 0x000076100060b816 */ /* 0x000fe20000000060 */
[----:B-1----:R-:W-:Y:S03]  /*5680*/  @UP0 UIMAD.WIDE UR6, UR4, 0x4, UR6 ;  /* 0x00000004040608a5 */ /* 0x002fe6000f8e0206 */
[----:B------:R-:W1:Y:S03]  /*5690*/  @!UP0 LDCU UR4, c[0x0][0x880] ;  /* 0x00011000ff0487ac */ /* 0x000e660008000800 */
[----:B------:R-:W-:Y:S01]  /*56a0*/  IMAD.U32 R2, RZ, RZ, UR6 ;  /* 0x00000006ff027e24 */ /* 0x000fe2000f8e00ff */
[----:B------:R-:W-:Y:S05]  /*56b0*/  MOV R3, UR7 ;  /* 0x0000000700037c02 */ /* 0x000fea0008000f00 */
[----:B-----5:R2:W5:Y:S02]  /*56c0*/  @P3 LDG.E R49, desc[UR46][R2.64] ;  /* 0x0000002e02313981 */ /* 0x020564000c1e1900 */
[----:B-12---:R-:W-:Y:S02]  /*56d0*/  @!P3 IMAD.U32 R49, RZ, RZ, UR4 ;  /* 0x00000004ff31be24 */ /* 0x006fe4000f8e00ff */
.L_x_89:
[----:B------:R-:W-:Y:S05]  /*56e0*/  @!P4 BRA `(.L_x_90) ;  /* 0x000000000020c947 */ /* 0x000fea0003800000 */
[----:B------:R-:W-:Y:S04]  /*56f0*/  ISETP.NE.U32.AND P3, PT, R88, RZ, PT ;  /* 0x000000ff5800720c */ /* 0x000fe80003f65070 */
[----:B------:R-:W-:Y:S11]  /*5700*/  ISETP.NE.AND.EX P3, PT, R89, RZ, PT, P3 ;  /* 0x000000ff5900720c */ /* 0x000ff60003f65330 */
[----:B------:R-:W-:Y:S02]  /*5710*/  @!UPT UIADD3 URZ, UPT, UPT, URZ, URZ, URZ ;  /* 0x000000fffffff290 */ /* 0x000fe4000fffe0ff */
[----:B------:R-:W1:Y:S01]  /*5720*/  @P3 LDC.64 R2, c[0x0][0x8a8] ;  /* 0x00022a00ff023b82 */ /* 0x000e620000000a00 */
[----:B------:R-:W-:Y:S04]  /*5730*/  @P3 IMAD R0, R90, UR36, RZ ;  /* 0x000000245a003c24 */ /* 0x000fe8000f8e02ff */
[----:B-1----:R-:W-:Y:S05]  /*5740*/  @P3 IMAD.WIDE R2, R0, 0x4, R2 ;  /* 0x0000000400023825 */ /* 0x002fea00078e0202 */
[----:B-----5:R1:W5:Y:S02]  /*5750*/  @P3 LDG.E R47, desc[UR46][R2.64] ;  /* 0x0000002e022f3981 */ /* 0x020364000c1e1900 */
[----:B-1----:R-:W2:Y:S02]  /*5760*/  @!P3 LDC R47, c[0x0][0x8a0] ;  /* 0x00022800ff2fbb82 */ /* 0x002ea40000000800 */
.L_x_90:
[----:B-----5:R-:W-:Y:S01]  /*5770*/  FSETP.NEU.AND P4, PT, R49, RZ, PT ;  /* 0x000000ff3100720b */ /* 0x020fe20003f8d000 */
[----:B------:R-:W-:Y:S01]  /*5780*/  BSSY B1, `(.L_x_91) ;  /* 0x0000042000017945 */ /* 0x000fe20003800000 */
[----:B------:R-:W-:Y:S01]  /*5790*/  SEL R5, RZ, 0xffffffff, P2 ;  /* 0xffffffffff057807 */ /* 0x000fe20001000000 */
[----:B------:R-:W-:Y:S01]  /*57a0*/  IMAD.MOV.U32 R115, RZ, RZ, 0x1 ;  /* 0x00000001ff737424 */ /* 0x000fe200078e00ff */
[----:B------:R-:W-:Y:S02]  /*57b0*/  LOP3.LUT P3, RZ, R96, 0xff, RZ, 0xc0, !PT ;  /* 0x000000ff60ff7812 */ /* 0x000fe4000786c0ff */
[----:B------:R-:W-:Y:S02]  /*57c0*/  CS2R R86, SRZ ;  /* 0x0000000000567805 */ /* 0x000fe4000001ff00 */
[----:B------:R-:W-:Y:S02]  /*57d0*/  @P1 SEL R0, RZ, 0xffffffff, P4 ;  /* 0xffffffffff001807 */ /* 0x000fe40002000000 */
[----:B------:R-:W-:Y:S02]  /*57e0*/  CS2R R84, SRZ ;  /* 0x0000000000547805 */ /* 0x000fe4000001ff00 */
[----:B------:R-:W-:Y:S02]  /*57f0*/  LEA R2, R105, UR49, 0x3 ;  /* 0x0000003169027c11 */ /* 0x000fe4000f8e18ff */
[----:B------:R-:W-:Y:S02]  /*5800*/  CS2R R82, SRZ ;  /* 0x0000000000527805 */ /* 0x000fe4000001ff00 */
[----:B------:R-:W-:Y:S02]  /*5810*/  @P0 SEL R0, R5, R0, !P3 ;  /* 0x0000000005000207 */ /* 0x000fe40005800000 */
[----:B------:R-:W-:Y:S02]  /*5820*/  CS2R R80, SRZ ;  /* 0x0000000000507805 */ /* 0x000fe4000001ff00 */
[----:B------:R-:W-:Y:S02]  /*5830*/  LEA R113, R45, UR49, 0x3 ;  /* 0x000000312d717c11 */ /* 0x000fe4000f8e18ff */
[----:B------:R-:W-:Y:S02]  /*5840*/  @P1 LOP3.LUT R0, R0, 0x1, RZ, 0xc0, !PT ;  /* 0x0000000100001812 */ /* 0x000fe400078ec0ff */
[----:B------:R-:W-:Y:S02]  /*5850*/  SHF.L.U32 R3, R107, 0x1f, RZ ;  /* 0x0000001f6b037819 */ /* 0x000fe400000006ff */
[----:B------:R-:W-:Y:S02]  /*5860*/  ISETP.NE.U32.OR P6, PT, R0, 0x1, !P1 ;  /* 0x000000010000780c */ /* 0x000fe40004fc5470 */
[----:B------:R-:W-:Y:S02]  /*5870*/  PLOP3.LUT P2, PT, PT, PT, UP1, 0x80, 0x8 ;  /* 0x000000000008781c */ /* 0x000fe40003f4f018 */
[----:B------:R-:W-:Y:S02]  /*5880*/  LEA.HI R48, R45, R45, RZ, 0x1 ;  /* 0x0000002d2d307211 */ /* 0x000fe400078f08ff */
[----:B------:R-:W-:Y:S02]  /*5890*/  SEL R4, RZ, 0xffffffff, P4 ;  /* 0xffffffffff047807 */ /* 0x000fe40002000000 */
[----:B------:R-:W-:Y:S05]  /*58a0*/  P2R R118, PR, RZ, 0x40 ;  /* 0x00000040ff767803 */ /* 0x000fea0000000000 */
[----:B------:R-:W-:Y:S02]  /*58b0*/  @P6 SHF.L.U32 R0, R104, 0x1f, RZ ;  /* 0x0000001f68006819 */ /* 0x000fe400000006ff */
[----:B------:R-:W-:Y:S02]  /*58c0*/  @P2 SEL R4, R5, R4, !P3 ;  /* 0x0000000405042207 */ /* 0x000fe40005800000 */
[----:B------:R1:W3:Y:S02]  /*58d0*/  @P6 SYNCS.PHASECHK.TRANS64.TRYWAIT P1, [R2+URZ+0x50], R0 ;  /* 0x00005000020065a7 */ /* 0x0002e400080211ff */
[----:B------:R-:W-:Y:S04]  /*58e0*/  LOP3.LUT R4, R4, 0x1, RZ, 0xc0, !PT ;  /* 0x0000000104047812 */ /* 0x000fe800078ec0ff */
[----:B------:R-:W-:Y:S04]  /*58f0*/  ISETP.NE.U32.AND P5, PT, R4, 0x1, PT ;  /* 0x000000010400780c */ /* 0x000fe80003fa5070 */
[----:B------:R-:W-:Y:S01]  /*5900*/  P2R R116, PR, RZ, 0x20 ;  /* 0x00000020ff747803 */ /* 0x000fe20000000000 */
[----:B------:R4:W2:Y:S01]  /*5910*/  SYNCS.PHASECHK.TRANS64.TRYWAIT P0, [R113+URZ+0xc0], R3 ;  /* 0x0000c003710075a7 */ /* 0x0008a200080011ff */
[C---:B-1----:R-:W-:Y:S01]  /*5920*/  IMAD.SHL.U32 R0, R48.reuse, 0x80, RZ ;  /* 0x0000008030007824 */ /* 0x042fe200078e00ff */
[----:B------:R-:W-:Y:S04]  /*5930*/  LOP3.LUT R48, R48, 0xffe, RZ, 0xc0, !PT ;  /* 0x00000ffe30307812 */ /* 0x000fe800078ec0ff */
[----:B------:R-:W-:Y:S01]  /*5940*/  LOP3.LUT R0, R0, 0xffffff00, RZ, 0xc0, !PT ;  /* 0xffffff0000007812 */ /* 0x000fe200078ec0ff */
[----:B------:R-:W-:Y:S04]  /*5950*/  IMAD.IADD R48, R45, 0x1, -R48 ;  /* 0x000000012d307824 */ /* 0x000fe800078e0a30 */
[----:B------:R-:W-:Y:S04]  /*5960*/  IMAD.IADD R0, R46, 0x1, R0 ;  /* 0x000000012e007824 */ /* 0x000fe800078e0200 */
[----:B------:R-:W-:Y:S01]  /*5970*/  IMAD R48, R48, 0x100000, R0 ;  /* 0x0010000030307824 */ /* 0x000fe200078e0200 */
[----:B---3--:R-:W-:Y:S01]  /*5980*/  @P6 SEL R115, RZ, 0x1, !P1 ;  /* 0x00000001ff736807 */ /* 0x008fe20004800000 */
[----:B----4-:R-:W-:Y:S06]  /*5990*/  @!P6 BRA `(.L_x_92) ;  /* 0x000000000080e947 */ /* 0x010fec0003800000 */
[----:B------:R-:W-:Y:S01]  /*59a0*/  @P5 IMAD R5, R105, 0x1000, R100 ;  /* 0x0000100069055824 */ /* 0x000fe200078e0264 */
[----:B------:R-:W-:Y:S01]  /*59b0*/  ISETP.NE.AND P1, PT, R115, RZ, PT ;  /* 0x000000ff7300720c */ /* 0x000fe20003f25270 */
[----:B------:R-:W-:Y:S01]  /*59c0*/  BSSY B0, `(.L_x_93) ;  /* 0x000000b000007945 */ /* 0x000fe20003800000 */
[----:B------:R-:W-:Y:S01]  /*59d0*/  CS2R R82, SRZ ;  /* 0x0000000000527805 */ /* 0x000fe2000001ff00 */
[----:B------:R-:W-:Y:S01]  /*59e0*/  @P5 VIADD R4, R5, UR49 ;  /* 0x0000003105045c36 */ /* 0x000fe20008000000 */
[----:B------:R-:W-:Y:S02]  /*59f0*/  CS2R R80, SRZ ;  /* 0x0000000000507805 */ /* 0x000fe4000001ff00 */
[----:B------:R-:W-:Y:S02]  /*5a00*/  CS2R R86, SRZ ;  /* 0x0000000000567805 */ /* 0x000fe4000001ff00 */
[----:B------:R-:W-:Y:S01]  /*5a10*/  CS2R R84, SRZ ;  /* 0x0000000000547805 */ /* 0x000fe2000001ff00 */
[----:B------:R-:W-:Y:S04]  /*5a20*/  @P5 IMAD R4, R108, -0x10, R4 ;  /* 0xfffffff06c045824 */ /* 0x000fe800078e0204 */
[----:B------:R-:W-:Y:S05]  /*5a30*/  @P1 BRA `(.L_x_94) ;  /* 0x00000000000c1947 */ /* 0x000fea0003800000 */
[----:B------:R-:W-:Y:S04]  /*5a40*/  SHF.L.U32 R0, R104, 0x1f, RZ ;  /* 0x0000001f68007819 */ /* 0x000fe800000006ff */
[----:B------:R-:W1:Y:S02]  /*5a50*/  SYNCS.PHASECHK.TRANS64.TRYWAIT P1, [R2+URZ+0x50], R0 ;  /* 0x00005000020075a7 */ /* 0x000e6400080211ff */
[----:B-1----:R-:W-:Y:S05]  /*5a60*/  @!P1 BRA `(.L_x_95) ;  /* 0x0000004000289947 */ /* 0x002fea0003800000 */
.L_x_94:
[----:B------:R-:W-:Y:S05]  /*5a70*/  BSYNC B0 ;  /* 0x0000000000007941 */ /* 0x000fea0003800000 */
.L_x_93:
[----:B------:R-:W-:Y:S01]  /*5a80*/  ISETP.NE.AND P1, PT, R116, RZ, PT ;  /* 0x000000ff7400720c */ /* 0x000fe20003f25270 */
[----:B-1----:R-:W-:Y:S02]  /*5a90*/  VIADD R2, R2, 0x70 ;  /* 0x0000007002027836 */ /* 0x002fe40000000000 */
[----:B------:R-:W-:Y:S02]  /*5aa0*/  IMAD.U32 R0, RZ, RZ, UR37 ;  /* 0x00000025ff007e24 */ /* 0x000fe4000f8e00ff */
[----:B------:R-:W-:Y:S03]  /*5ab0*/  VIADD R105, R105, 0x1 ;  /* 0x0000000169697836 */ /* 0x000fe60000000000 */
[----:B------:R-:W-:Y:S05]  /*5ac0*/  PRMT R0, R0, 0x654, R2 ;  /* 0x0000065400007816 */ /* 0x000fea0000000002 */
[----:B------:R1:W3:Y:S04]  /*5ad0*/  @P1 LDS.128 R80, [R5+UR49+0x200] ;  /* 0x0002003105501984 */ /* 0x0002e80008000c00 */
[----:B------:R1:W4:Y:S01]  /*5ae0*/  @P1 LDS.128 R84, [R4+0x210] ;  /* 0x0002100004541984 */ /* 0x0003220000000c00 */
[C---:B------:R-:W-:Y:S01]  /*5af0*/  ISETP.NE.AND P1, PT, R105.reuse, 0x4, PT ;  /* 0x000000046900780c */ /* 0x040fe20003f25270 */
[----:B------:R-:W-:Y:S01]  /*5b00*/  @!PT LDS RZ, [RZ] ;  /* 0x00000000fffff984 */ /* 0x000fe20000000800 */
[----:B------:R-:W-:Y:S01]  /*5b10*/  @!PT LDS RZ, [RZ] ;  /* 0x00000000fffff984 */ /* 0x000fe20000000800 */
[----:B------:R-:W-:Y:S01]  /*5b20*/  @!PT LDS RZ, [RZ] ;  /* 0x00000000fffff984 */ /* 0x000fe20000000800 */
[----:B------:R-:W-:Y:S01]  /*5b30*/  @!PT LDS RZ, [RZ] ;  /* 0x00000000fffff984 */ /* 0x000fe20000000800 */
[----:B------:R5:W-:Y:S06]  /*5b40*/  MEMBAR.ALL.CTA ;  /* 0x0000000000007992 */ /* 0x000bec0000008000 */
[----:B-----5:R-:W5:Y:S01]  /*5b50*/  FENCE.VIEW.ASYNC.S ;  /* 0x00000000000073c6 */ /* 0x020f620000000000 */
[----:B------:R-:W-:Y:S01]  /*5b60*/  SEL R105, R105, RZ, P1 ;  /* 0x000000ff69697207 */ /* 0x000fe20000800000 */
[----:B-----5:R5:W-:Y:S02]  /*5b70*/  SYNCS.ARRIVE.TRANS64.RED.A1T0 RZ, [R0+URZ], RZ ;  /* 0x000000ff00ff79a7 */ /* 0x020be400081004ff */
[----:B-----5:R-:W-:Y:S04]  /*5b80*/  SEL R0, RZ, 0x1, P1 ;  /* 0x00000001ff007807 */ /* 0x020fe80000800000 */
[----:B-1-3--:R-:W-:Y:S02]  /*5b90*/  LOP3.LUT R104, R104, R0, RZ, 0x3c, !PT ;  /* 0x0000000068687212 */ /* 0x00afe400078e3cff */
.L_x_92:
[----:B------:R-:W-:Y:S05]  /*5ba0*/  BSYNC B1 ;  /* 0x0000000000017941 */ /* 0x000fea0003800000 */
.L_x_91:
[----:B------:R-:W-:Y:S04]  /*5bb0*/  SHF.R.U32.HI R0, RZ, 0x15, R48 ;  /* 0x00000015ff007819 */ /* 0x000fe80000011630 */
[----:B------:R-:W-:Y:S01]  /*5bc0*/  LOP3.LUT P1, RZ, R0, 0x3, R101, 0x48, !PT ;  /* 0x0000000300ff7812 */ /* 0x000fe20007824865 */
[----:B------:R-:W-:Y:S01]  /*5bd0*/  @!UPT UIADD3 URZ, UPT, UPT, URZ, URZ, URZ ;  /* 0x000000fffffff290 */ /* 0x000fe2000fffe0ff */
[----:B--2---:R-:W-:Y:S11]  /*5be0*/  @P0 BRA `(.L_x_96) ;  /* 0x0000000000080947 */ /* 0x004ff60003800000 */
[----:B------:R-:W1:Y:S02]  /*5bf0*/  SYNCS.PHASECHK.TRANS64.TRYWAIT P0, [R113+URZ+0xc0], R3 ;  /* 0x0000c003710075a7 */ /* 0x000e6400080011ff */
[----:B-1----:R-:W-:Y:S05]  /*5c00*/  @!P0 BRA `(.L_x_97) ;  /* 0x0000003c00d48947 */ /* 0x002fea0003800000 */
.L_x_96:
[----:B------:R-:W-:Y:S05]  /*5c10*/  @!P1 BRA `(.L_x_98) ;  /* 0x0000000000409947 */ /* 0x000fea0003800000 */
[----:B------:R-:W2:Y:S01]  /*5c20*/  LDCU.64 UR8, c[0x4][0x78] ;  /* 0x01000f00ff0877ac */ /* 0x000ea20008000a00 */
[----:B-1----:R-:W-:Y:S01]  /*5c30*/  MOV R3, 0x0 ;  /* 0x0000000000037802 */ /* 0x002fe20000000f00 */
[----:B------:R-:W-:Y:S02]  /*5c40*/  HFMA2 R12, -RZ, RZ, 0, 5.9604644775390625e-08 ;  /* 0x00000001ff0c7431 */ /* 0x000fe400000001ff */
[----:B------:R-:W-:Y:S02]  /*5c50*/  IMAD.MOV.U32 R8, RZ, RZ, 0x192 ;  /* 0x00000192ff087424 */ /* 0x000fe400078e00ff */
[----:B------:R-:W-:Y:S01]  /*5c60*/  IMAD.MOV.U32 R13, RZ, RZ, RZ ;  /* 0x000000ffff0d7224 */ /* 0x000fe200078e00ff */
[----:B------:R-:W1:Y:S01]  /*5c70*/  LDCU.64 UR6, c[0x4][0x80] ;  /* 0x01001000ff0677ac */ /* 0x000e620008000a00 */
[----:B------:R-:W3:Y:S01]  /*5c80*/  LDC.64 R2, c[0x4][R3] ;  /* 0x0100000003027b82 */ /* 0x000ee20000000a00 */
[----:B------:R-:W5:Y:S01]  /*5c90*/  LDCU.64 UR4, c[0x4][0x18] ;  /* 0x01000300ff0477ac */ /* 0x000f620008000a00 */
[----:B--2---:R-:W-:Y:S01]  /*5ca0*/  MOV R5, UR9 ;  /* 0x0000000900057c02 */ /* 0x004fe20008000f00 */
[----:B------:R-:W-:Y:S01]  /*5cb0*/  IMAD.U32 R4, RZ, RZ, UR8 ;  /* 0x00000008ff047e24 */ /* 0x000fe2000f8e00ff */
[----:B-1----:R-:W-:Y:S01]  /*5cc0*/  MOV R7, UR7 ;  /* 0x0000000700077c02 */ /* 0x002fe20008000f00 */
[----:B------:R-:W-:Y:S01]  /*5cd0*/  IMAD.U32 R6, RZ, RZ, UR6 ;  /* 0x00000006ff067e24 */ /* 0x000fe2000f8e00ff */
[----:B-----5:R-:W-:Y:S01]  /*5ce0*/  MOV R11, UR5 ;  /* 0x00000005000b7c02 */ /* 0x020fe20008000f00 */
[----:B------:R-:W-:Y:S02]  /*5cf0*/  IMAD.U32 R10, RZ, RZ, UR4 ;  /* 0x00000004ff0a7e24 */ /* 0x000fe4000f8e00ff */
[----:B------:R-:W-:Y:S07]  /*5d00*/  LEPC R20, `(.L_x_98) ;  /* 0x000000001014794e */ /* 0x000fee0000000000 */
[----:B---34-:R-:W-:Y:S05]  /*5d10*/  CALL.ABS.NOINC R2 ;  /* 0x0000000002007343 */ /* 0x018fea0003c00000 */
.L_x_98:
[----:B------:R-:W-:Y:S01]  /*5d20*/  F2FP.F16.E4M3.UNPACK_B R4, R81 ;  /* 0x00000051ff04723e */ /* 0x000fe200020006ff */
[----:B------:R-:W-:Y:S05]  /*5d30*/  WARPSYNC.ALL ;  /* 0x0000000000007948 */ /* 0x000fea0003800000 */
[----:B------:R-:W-:Y:S01]  /*5d40*/  R2UR UR4, R48 ;  /* 0x00000000300472ca */ /* 0x000fe200000e0000 */
[--C-:B------:R-:W-:Y:S01]  /*5d50*/  HADD2.F32 R53, -RZ, R4.reuse.H0_H0 ;  /* 0x20000004ff357230 */ /* 0x100fe20000004100 */
[-C--:B-1----:R-:W-:Y:S01]  /*5d60*/  F2FP.F16.E4M3.UNPACK_B R3, R80.reuse ;  /* 0x00000050ff03723e */ /* 0x082fe200020006ff */
[----:B------:R-:W-:Y:S01]  /*5d70*/  HADD2.F32 R54, -RZ, R4.H1_H1 ;  /* 0x30000004ff367230 */ /* 0x000fe20000004100 */
[----:B------:R-:W-:Y:S01]  /*5d80*/  F2FP.F16.E4M3.UNPACK_B R0, R80.H1 ;  /* 0x00000050ff00723e */ /* 0x000fe200030006ff */
[----:B------:R-:W-:Y:S01]  /*5d90*/  BSSY.RECONVERGENT B0, `(.L_x_99) ;  /* 0x0000099000007945 */ /* 0x000fe20003800200 */
[----:B------:R-:W-:Y:S01]  /*5da0*/  F2FP.F16.E4M3.UNPACK_B R64, R83.H1 ;  /* 0x00000053ff40723e */ /* 0x000fe200030006ff */
[--C-:B------:R-:W-:Y:S01]  /*5db0*/  HADD2.F32 R2, -RZ, R3.reuse.H0_H0 ;  /* 0x20000003ff027230 */ /* 0x100fe20000004100 */
[----:B----4-:R-:W-:Y:S01]  /*5dc0*/  F2FP.F16.E4M3.UNPACK_B R74, R86 ;  /* 0x00000056ff4a723e */ /* 0x010fe200020006ff */
[----:B------:R-:W-:Y:S01]  /*5dd0*/  HADD2.F32 R50, -RZ, R3.H1_H1 ;  /* 0x30000003ff327230 */ /* 0x000fe20000004100 */
[----:B------:R-:W-:Y:S01]  /*5de0*/  F2FP.F16.E4M3.UNPACK_B R3, R81.H1 ;  /* 0x00000051ff03723e */ /* 0x000fe200030006ff */
[--C-:B------:R-:W-:Y:S01]  /*5df0*/  HADD2.F32 R51, -RZ, R0.reuse.H0_H0 ;  /* 0x20000000ff337230 */ /* 0x100fe20000004100 */
[----:B------:R-:W-:Y:S01]  /*5e00*/  IADD3 R114, PT, PT, R100, UR49, RZ ;  /* 0x0000003164727c10 */ /* 0x000fe2000fffe0ff */
[----:B------:R-:W-:Y:S01]  /*5e10*/  HADD2.F32 R52, -RZ, R0.H1_H1 ;  /* 0x30000000ff347230 */ /* 0x000fe20000004100 */
[----:B------:R-:W-:Y:S01]  /*5e20*/  LDTM.16dp32bit_t0_t15.x32 R4, tmem[UR4] ;  /* 0x00000004000479ee */ /* 0x000fe20008a80000 */
[----:B------:R-:W1:Y:S01]  /*5e30*/  LDTM.16dp32bit_t16_t31.x32 R4, tmem[UR4+0x20] ;  /* 0x00002004000479ee */ /* 0x000e620008aa0000 */
[-C--:B------:R-:W-:Y:S01]  /*5e40*/  F2FP.F16.E4M3.UNPACK_B R0, R82.reuse ;  /* 0x00000052ff00723e */ /* 0x080fe200020006ff */
[--C-:B------:R-:W-:Y:S01]  /*5e50*/  HADD2.F32 R55, -RZ, R3.reuse.H0_H0 ;  /* 0x20000003ff377230 */ /* 0x100fe20000004100 */
[----:B------:R-:W-:Y:S01]  /*5e60*/  SHF.L.U32 R117, R102, 0x4, RZ ;  /* 0x0000000466757819 */ /* 0x000fe200000006ff */
[----:B------:R-:W-:Y:S01]  /*5e70*/  HADD2.F32 R56, -RZ, R3.H1_H1 ;  /* 0x30000003ff387230 */ /* 0x000fe20000004100 */
[----:B------:R-:W-:Y:S01]  /*5e80*/  F2FP.F16.E4M3.UNPACK_B R3, R82.H1 ;  /* 0x00000052ff03723e */ /* 0x000fe200030006ff */
[--C-:B------:R-:W-:Y:S01]  /*5e90*/  HADD2.F32 R57, -RZ, R0.reuse.H0_H0 ;  /* 0x20000000ff397230 */ /* 0x100fe20000004100 */
[----:B------:R-:W-:Y:S01]  /*5ea0*/  IADD3 R114, PT, PT, R114, R117, RZ ;  /* 0x0000007572727210 */ /* 0x000fe20007ffe0ff */
[----:B------:R-:W-:Y:S01]  /*5eb0*/  HADD2.F32 R58, -RZ, R0.H1_H1 ;  /* 0x30000000ff3a7230 */ /* 0x000fe20000004100 */
[----:B------:R-:W-:Y:S01]  /*5ec0*/  F2FP.F16.E4M3.UNPACK_B R0, R83 ;  /* 0x00000053ff00723e */ /* 0x000fe200020006ff */
[--C-:B------:R-:W-:Y:S01]  /*5ed0*/  HADD2.F32 R59, -RZ, R3.reuse.H0_H0 ;  /* 0x20000003ff3b7230 */ /* 0x100fe20000004100 */
[----:B------:R-:W-:Y:S01]  /*5ee0*/  ISETP.NE.AND P0, PT, R110, RZ, PT ;  /* 0x000000ff6e00720c */ /* 0x000fe20003f05270 */
[----:B------:R-:W-:Y:S01]  /*5ef0*/  HADD2.F32 R60, -RZ, R3.H1_H1 ;  /* 0x30000003ff3c7230 */ /* 0x000fe20000004100 */
[-C--:B------:R-:W-:Y:S01]  /*5f00*/  F2FP.F16.E4M3.UNPACK_B R3, R84.reuse ;  /* 0x00000054ff03723e */ /* 0x080fe200020006ff */
[--C-:B------:R-:W-:Y:S01]  /*5f10*/  HADD2.F32 R61, -RZ, R0.reuse.H0_H0 ;  /* 0x20000000ff3d7230 */ /* 0x100fe20000004100 */
[----:B------:R-:W-:Y:S01]  /*5f20*/  ISETP.NE.AND P6, PT, R118, RZ, PT ;  /* 0x000000ff7600720c */ /* 0x000fe20003fc5270 */
[----:B------:R-:W-:Y:S01]  /*5f30*/  HADD2.F32 R62, -RZ, R0.H1_H1 ;  /* 0x30000000ff3e7230 */ /* 0x000fe20000004100 */
[----:B------:R-:W-:Y:S01]  /*5f40*/  F2FP.F16.E4M3.UNPACK_B R0, R84.H1 ;  /* 0x00000054ff00723e */ /* 0x000fe200030006ff */
[--C-:B------:R-:W-:Y:S02]  /*5f50*/  HADD2.F32 R65, -RZ, R3.reuse.H0_H0 ;  /* 0x20000003ff417230 */ /* 0x100fe40000004100 */
[----:B------:R-:W-:Y:S01]  /*5f60*/  HADD2.F32 R66, -RZ, R3.H1_H1 ;  /* 0x30000003ff427230 */ /* 0x000fe20000004100 */
[-C--:B------:R-:W-:Y:S01]  /*5f70*/  F2FP.F16.E4M3.UNPACK_B R3, R85.reuse ;  /* 0x00000055ff03723e */ /* 0x080fe200020006ff */
[--C-:B------:R-:W-:Y:S02]  /*5f80*/  HADD2.F32 R67, -RZ, R0.reuse.H0_H0 ;  /* 0x20000000ff437230 */ /* 0x100fe40000004100 */
[----:B------:R-:W-:Y:S01]  /*5f90*/  HADD2.F32 R68, -RZ, R0.H1_H1 ;  /* 0x30000000ff447230 */ /* 0x000fe20000004100 */
[----:B------:R-:W-:Y:S01]  /*5fa0*/  F2FP.F16.E4M3.UNPACK_B R0, R85.H1 ;  /* 0x00000055ff00723e */ /* 0x000fe200030006ff */
[--C-:B------:R-:W-:Y:S02]  /*5fb0*/  HADD2.F32 R69, -RZ, R3.reuse.H0_H0 ;  /* 0x20000003ff457230 */ /* 0x100fe40000004100 */
[C---:B-1----:R-:W-:Y:S01]  /*5fc0*/  FMUL R7, R47.reuse, R7 ;  /* 0x000000072f077220 */ /* 0x042fe20000400000 */
[----:B------:R-:W-:Y:S01]  /*5fd0*/  HADD2.F32 R70, -RZ, R3.H1_H1 ;  /* 0x30000003ff467230 */ /* 0x000fe20000004100 */
[----:B------:R-:W-:Y:S01]  /*5fe0*/  F2FP.F16.E4M3.UNPACK_B R3, R86.H1 ;  /* 0x00000056ff03723e */ /* 0x000fe200030006ff */
[--C-:B------:R-:W-:Y:S02]  /*5ff0*/  HADD2.F32 R71, -RZ, R0.reuse.H0_H0 ;  /* 0x20000000ff477230 */ /* 0x100fe40000004100 */
[----:B------:R-:W-:Y:S02]  /*6000*/  HADD2.F32 R72, -RZ, R0.H1_H1 ;  /* 0x30000000ff487230 */ /* 0x000fe40000004100 */
[----:B------:R-:W-:Y:S01]  /*6010*/  FMUL R0, R47, R4 ;  /* 0x000000042f007220 */ /* 0x000fe20000400000 */
[--C-:B------:R-:W-:Y:S01]  /*6020*/  HADD2.F32 R73, -RZ, R74.reuse.H0_H0 ;  /* 0x2000004aff497230 */ /* 0x100fe20000004100 */
[----:B------:R-:W-:Y:S01]  /*6030*/  F2FP.F16.E4M3.UNPACK_B R4, R87 ;  /* 0x00000057ff04723e */ /* 0x000fe200020006ff */
[----:B------:R-:W-:Y:S02]  /*6040*/  HADD2.F32 R74, -RZ, R74.H1_H1 ;  /* 0x3000004aff4a7230 */ /* 0x000fe40000004100 */
[----:B------:R-:W-:Y:S01]  /*6050*/  FFMA R0, R49, R2, R0 ;  /* 0x0000000231007223 */ /* 0x000fe20000000000 */
[----:B------:R-:W-:Y:S01]  /*6060*/  FMUL R2, R47, R5 ;  /* 0x000000052f027220 */ /* 0x000fe20000400000 */
[--C-:B------:R-:W-:Y:S01]  /*6070*/  HADD2.F32 R75, -RZ, R3.reuse.H0_H0 ;  /* 0x20000003ff4b7230 */ /* 0x100fe20000004100 */
[----:B------:R-:W-:Y:S01]  /*6080*/  F2FP.F16.E4M3.UNPACK_B R5, R87.H1 ;  /* 0x00000057ff05723e */ /* 0x000fe200030006ff */
[----:B------:R-:W-:Y:S02]  /*6090*/  HADD2.F32 R76, -RZ, R3.H1_H1 ;  /* 0x30000003ff4c7230 */ /* 0x000fe40000004100 */
[----:B------:R-:W-:Y:S01]  /*60a0*/  FFMA R2, R49, R50, R2 ;  /* 0x0000003231027223 */ /* 0x000fe20000000002 */
[--C-:B------:R-:W-:Y:S02]  /*60b0*/  HADD2.F32 R50, -RZ, R4.reuse.H0_H0 ;  /* 0x20000004ff327230 */ /* 0x100fe40000004100 */
[C---:B------:R-:W-:Y:S01]  /*60c0*/  FMUL R3, R47.reuse, R6 ;  /* 0x000000062f037220 */ /* 0x040fe20000400000 */
[--C-:B------:R-:W-:Y:S02]  /*60d0*/  HADD2.F32 R77, -RZ, R5.reuse.H1_H1 ;  /* 0x30000005ff4d7230 */ /* 0x100fe40000004100 */
[C---:B------:R-:W-:Y:S01]  /*60e0*/  FMUL R6, R47.reuse, R11 ;  /* 0x0000000b2f067220 */ /* 0x040fe20000400000 */
[----:B------:R-:W-:Y:S01]  /*60f0*/  FMUL R11, R47, R16 ;  /* 0x000000102f0b7220 */ /* 0x000fe20000400000 */
[C---:B------:R-:W-:Y:S01]  /*6100*/  FFMA R3, R49.reuse, R51, R3 ;  /* 0x0000003331037223 */ /* 0x040fe20000000003 */
[----:B------:R-:W-:Y:S01]  /*6110*/  FFMA R7, R49, R52, R7 ;  /* 0x0000003431077223 */ /* 0x000fe20000000007 */
[----:B------:R-:W-:Y:S02]  /*6120*/  HADD2.F32 R51, -RZ, R4.H1_H1 ;  /* 0x30000004ff337230 */ /* 0x000fe40000004100 */
[C---:B------:R-:W-:Y:S01]  /*6130*/  FMUL R4, R47.reuse, R9 ;  /* 0x000000092f047220 */ /* 0x040fe20000400000 */
[----:B------:R-:W-:Y:S02]  /*6140*/  HADD2.F32 R52, -RZ, R5.H0_H0 ;  /* 0x20000005ff347230 */ /* 0x000fe40000004100 */
[----:B------:R-:W-:Y:S01]  /*6150*/  FMUL R16, R47, R21 ;  /* 0x000000152f107220 */ /* 0x000fe20000400000 */
[----:B------:R-:W-:Y:S01]  /*6160*/  F2FP.SATFINITE.E4M3.F32.PACK_AB_MERGE_C R78, R7, R3, RZ ;  /* 0x00000003074e723e */ /* 0x000fe200048070ff */
[C---:B------:R-:W-:Y:S01]  /*6170*/  FMUL R3, R47.reuse, R8 ;  /* 0x000000082f037220 */ /* 0x040fe20000400000 */
[C---:B------:R-:W-:Y:S01]  /*6180*/  FMUL R7, R47.reuse, R12 ;  /* 0x0000000c2f077220 */ /* 0x040fe20000400000 */
[C---:B------:R-:W-:Y:S01]  /*6190*/  FMUL R8, R47.reuse, R13 ;  /* 0x0000000d2f087220 */ /* 0x040fe20000400000 */
[----:B------:R-:W-:Y:S01]  /*61a0*/  FMUL R12, R47, R17 ;  /* 0x000000112f0c7220 */ /* 0x000fe20000400000 */
[C---:B------:R-:W-:Y:S01]  /*61b0*/  FFMA R3, R49.reuse, R53, R3 ;  /* 0x0000003531037223 */ /* 0x040fe20000000003 */
[----:B------:R-:W-:Y:S01]  /*61c0*/  FFMA R4, R49, R54, R4 ;  /* 0x0000003631047223 */ /* 0x000fe20000000004 */
[C---:B------:R-:W-:Y:S01]  /*61d0*/  FMUL R5, R47.reuse, R10 ;  /* 0x0000000a2f057220 */ /* 0x040fe20000400000 */
[C---:B------:R-:W-:Y:S01]  /*61e0*/  FMUL R9, R47.reuse, R14 ;  /* 0x0000000e2f097220 */ /* 0x040fe20000400000 */
[C---:B------:R-:W-:Y:S01]  /*61f0*/  FMUL R10, R47.reuse, R15 ;  /* 0x0000000f2f0a7220 */ /* 0x040fe20000400000 */
[----:B------:R-:W-:Y:S01]  /*6200*/  FMUL R15, R47, R20 ;  /* 0x000000142f0f7220 */ /* 0x000fe20000400000 */
[C---:B------:R-:W-:Y:S01]  /*6210*/  FFMA R5, R49.reuse, R55, R5 ;  /* 0x0000003731057223 */ /* 0x040fe20000000005 */
[C---:B------:R-:W-:Y:S01]  /*6220*/  FFMA R6, R49.reuse, R56, R6 ;  /* 0x0000003831067223 */ /* 0x040fe20000000006 */
[C---:B------:R-:W-:Y:S01]  /*6230*/  FFMA R7, R49.reuse, R57, R7 ;  /* 0x0000003931077223 */ /* 0x040fe20000000007 */
[C---:B------:R-:W-:Y:S01]  /*6240*/  FFMA R8, R49.reuse, R58, R8 ;  /* 0x0000003a31087223 */ /* 0x040fe20000000008 */
[--C-:B------:R-:W-:Y:S02]  /*6250*/  HADD2.F32 R63, -RZ, R64.reuse.H0_H0 ;  /* 0x20000040ff3f7230 */ /* 0x100fe40000004100 */
[C---:B------:R-:W-:Y:S01]  /*6260*/  FFMA R9, R49.reuse, R59, R9 ;  /* 0x0000003b31097223 */ /* 0x040fe20000000009 */
[----:B------:R-:W-:Y:S01]  /*6270*/  F2FP.SATFINITE.E4M3.F32.PACK_AB_MERGE_C R5, R6, R5, RZ ;  /* 0x000000050605723e */ /* 0x000fe200048070ff */
[C---:B------:R-:W-:Y:S01]  /*6280*/  FFMA R10, R49.reuse, R60, R10 ;  /* 0x0000003c310a7223 */ /* 0x040fe2000000000a */
[C---:B------:R-:W-:Y:S01]  /*6290*/  FFMA R11, R49.reuse, R61, R11 ;  /* 0x0000003d310b7223 */ /* 0x040fe2000000000b */
[----:B------:R-:W-:Y:S01]  /*62a0*/  FFMA R12, R49, R62, R12 ;  /* 0x0000003e310c7223 */ /* 0x000fe2000000000c */
[C---:B------:R-:W-:Y:S01]  /*62b0*/  FMUL R20, R47.reuse, R25 ;  /* 0x000000192f147220 */ /* 0x040fe20000400000 */
[C---:B------:R-:W-:Y:S01]  /*62c0*/  FMUL R25, R47.reuse, R30 ;  /* 0x0000001e2f197220 */ /* 0x040fe20000400000 */
[C---:B------:R-:W-:Y:S01]  /*62d0*/  FMUL R30, R47.reuse, R35 ;  /* 0x000000232f1e7220 */ /* 0x040fe20000400000 */
[----:B------:R-:W-:Y:S01]  /*62e0*/  F2FP.SATFINITE.E4M3.F32.PACK_AB_MERGE_C R9, R10, R9, RZ ;  /* 0x000000090a09723e */ /* 0x000fe200048070ff */
[----:B------:R-:W-:Y:S02]  /*62f0*/  HADD2.F32 R64, -RZ, R64.H1_H1 ;  /* 0x30000040ff407230 */ /* 0x000fe40000004100 */
[C---:B------:R-:W-:Y:S01]  /*6300*/  FMUL R13, R47.reuse, R18 ;  /* 0x000000122f0d7220 */ /* 0x040fe20000400000 */
[C---:B------:R-:W-:Y:S01]  /*6310*/  FMUL R14, R47.reuse, R19 ;  /* 0x000000132f0e7220 */ /* 0x040fe20000400000 */
[C---:B------:R-:W-:Y:S01]  /*6320*/  FMUL R17, R47.reuse, R22 ;  /* 0x000000162f117220 */ /* 0x040fe20000400000 */
[----:B------:R-:W-:Y:S01]  /*6330*/  FMUL R18, R47, R23 ;  /* 0x000000172f127220 */ /* 0x000fe20000400000 */
[C---:B------:R-:W-:Y:S01]  /*6340*/  FFMA R13, R49.reuse, R63, R13 ;  /* 0x0000003f310d7223 */ /* 0x040fe2000000000d */
[C---:B------:R-:W-:Y:S01]  /*6350*/  FFMA R14, R49.reuse, R64, R14 ;  /* 0x00000040310e7223 */ /* 0x040fe2000000000e */
[----:B------:R-:W-:Y:S01]  /*6360*/  FFMA R15, R49, R65, R15 ;  /* 0x00000041310f7223 */ /* 0x000fe2000000000f */
[----:B------:R-:W-:Y:S01]  /*6370*/  FMUL R19, R47, R24 ;  /* 0x000000182f137220 */ /* 0x000fe20000400000 */
[C---:B------:R-:W-:Y:S01]  /*6380*/  FFMA R16, R49.reuse, R66, R16 ;  /* 0x0000004231107223 */ /* 0x040fe20000000010 */
[----:B------:R-:W-:Y:S01]  /*6390*/  FFMA R17, R49, R67, R17 ;  /* 0x0000004331117223 */ /* 0x000fe20000000011 */
[----:B------:R-:W-:Y:S01]  /*63a0*/  F2FP.SATFINITE.E4M3.F32.PACK_AB_MERGE_C R13, R14, R13, RZ ;  /* 0x0000000d0e0d723e */ /* 0x000fe200048070ff */
[C---:B------:R-:W-:Y:S01]  /*63b0*/  FMUL R21, R47.reuse, R26 ;  /* 0x0000001a2f157220 */ /* 0x040fe20000400000 */
[----:B------:R-:W-:Y:S01]  /*63c0*/  FMUL R22, R47, R27 ;  /* 0x0000001b2f167220 */ /* 0x000fe20000400000 */
[C---:B------:R-:W-:Y:S01]  /*63d0*/  FFMA R18, R49.reuse, R68, R18 ;  /* 0x0000004431127223 */ /* 0x040fe20000000012 */
[----:B------:R-:W-:Y:S01]  /*63e0*/  FFMA R19, R49, R69, R19 ;  /* 0x0000004531137223 */ /* 0x000fe20000000013 */
[----:B------:R-:W-:Y:S01]  /*63f0*/  FMUL R23, R47, R28 ;  /* 0x0000001c2f177220 */ /* 0x000fe20000400000 */
[----:B------:R-:W-:Y:S01]  /*6400*/  FFMA R20, R49, R70, R20 ;  /* 0x0000004631147223 */ /* 0x000fe20000000014 */
[----:B------:R-:W-:Y:S01]  /*6410*/  FMUL R24, R47, R29 ;  /* 0x0000001d2f187220 */ /* 0x000fe20000400000 */
[C---:B------:R-:W-:Y:S01]  /*6420*/  FFMA R21, R49.reuse, R71, R21 ;  /* 0x0000004731157223 */ /* 0x040fe20000000015 */
[----:B------:R-:W-:Y:S01]  /*6430*/  FFMA R22, R49, R72, R22 ;  /* 0x0000004831167223 */ /* 0x000fe20000000016 */
[C---:B------:R-:W-:Y:S01]  /*6440*/  FMUL R26, R47.reuse, R31 ;  /* 0x0000001f2f1a7220 */ /* 0x040fe20000400000 */
[----:B------:R-:W-:Y:S01]  /*6450*/  FMUL R27, R47, R32 ;  /* 0x000000202f1b7220 */ /* 0x000fe20000400000 */
[----:B------:R-:W-:Y:S01]  /*6460*/  FFMA R23, R49, R73, R23 ;  /* 0x0000004931177223 */ /* 0x000fe20000000017 */
[----:B------:R-:W-:Y:S01]  /*6470*/  FMUL R28, R47, R33 ;  /* 0x000000212f1c7220 */ /* 0x000fe20000400000 */
[----:B------:R-:W-:Y:S01]  /*6480*/  FFMA R24, R49, R74, R24 ;  /* 0x0000004a31187223 */ /* 0x000fe20000000018 */
[----:B------:R-:W-:Y:S01]  /*6490*/  FMUL R29, R47, R34 ;  /* 0x000000222f1d7220 */ /* 0x000fe20000400000 */
[C---:B------:R-:W-:Y:S01]  /*64a0*/  FFMA R25, R49.reuse, R75, R25 ;  /* 0x0000004b31197223 */ /* 0x040fe20000000019 */
[C---:B------:R-:W-:Y:S01]  /*64b0*/  FFMA R26, R49.reuse, R76, R26 ;  /* 0x0000004c311a7223 */ /* 0x040fe2000000001a */
[C---:B------:R-:W-:Y:S01]  /*64c0*/  FFMA R27, R49.reuse, R50, R27 ;  /* 0x00000032311b7223 */ /* 0x040fe2000000001b */
[C---:B------:R-:W-:Y:S01]  /*64d0*/  FFMA R28, R49.reuse, R51, R28 ;  /* 0x00000033311c7223 */ /* 0x040fe2000000001c */
[----:B------:R-:W-:Y:S01]  /*64e0*/  F2FP.SATFINITE.E4M3.F32.PACK_AB_MERGE_C R17, R18, R17, RZ ;  /* 0x000000111211723e */ /* 0x000fe200048070ff */
[C---:B------:R-:W-:Y:S01]  /*64f0*/  FFMA R29, R49.reuse, R52, R29 ;  /* 0x00000034311d7223 */ /* 0x040fe2000000001d */
[----:B------:R-:W-:Y:S01]  /*6500*/  F2FP.SATFINITE.E4M3.F32.PACK_AB_MERGE_C R21, R22, R21, RZ ;  /* 0x000000151615723e */ /* 0x000fe200048070ff */
[----:B------:R-:W-:Y:S01]  /*6510*/  FFMA R30, R49, R77, R30 ;  /* 0x0000004d311e7223 */ /* 0x000fe2000000001e */
[----:B------:R-:W-:Y:S02]  /*6520*/  F2FP.SATFINITE.E4M3.F32.PACK_AB_MERGE_C R32, R2, R0, R78 ;  /* 0x000000000220723e */ /* 0x000fe4000480704e */
[----:B------:R-:W-:Y:S02]  /*6530*/  F2FP.SATFINITE.E4M3.F32.PACK_AB_MERGE_C R33, R4, R3, R5 ;  /* 0x000000030421723e */ /* 0x000fe40004807005 */
[----:B------:R-:W-:Y:S02]  /*6540*/  F2FP.SATFINITE.E4M3.F32.PACK_AB_MERGE_C R34, R8, R7, R9 ;  /* 0x000000070822723e */ /* 0x000fe40004807009 */
[----:B------:R-:W-:Y:S02]  /*6550*/  F2FP.SATFINITE.E4M3.F32.PACK_AB_MERGE_C R35, R12, R11, R13 ;  /* 0x0000000b0c23723e */ /* 0x000fe4000480700d */
[----:B------:R-:W-:Y:S02]  /*6560*/  F2FP.SATFINITE.E4M3.F32.PACK_AB_MERGE_C R16, R16, R15, R17 ;  /* 0x0000000f1010723e */ /* 0x000fe40004807011 */
[----:B------:R-:W-:Y:S01]  /*6570*/  F2FP.SATFINITE.E4M3.F32.PACK_AB_MERGE_C R17, R20, R19, R21 ;  /* 0x000000131411723e */ /* 0x000fe20004807015 */
[----:B------:R1:W-:Y:S01]  /*6580*/  STS.128 [R100+UR49+0x4200], R32 ;  /* 0x0042002064007988 */ /* 0x0003e20008000c31 */
[----:B------:R-:W-:Y:S02]  /*6590*/  F2FP.SATFINITE.E4M3.F32.PACK_AB_MERGE_C R18, R26, R25, RZ ;  /* 0x000000191a12723e */ /* 0x000fe400048070ff */
[----:B------:R-:W-:Y:S02]  /*65a0*/  F2FP.SATFINITE.E4M3.F32.PACK_AB_MERGE_C R19, R30, R29, RZ ;  /* 0x0000001d1e13723e */ /* 0x000fe400048070ff */
[----:B------:R-:W-:Y:S02]  /*65b0*/  F2FP.SATFINITE.E4M3.F32.PACK_AB_MERGE_C R18, R24, R23, R18 ;  /* 0x000000171812723e */ /* 0x000fe40004807012 */
[----:B------:R-:W-:Y:S02]  /*65c0*/  F2FP.SATFINITE.E4M3.F32.PACK_AB_MERGE_C R19, R28, R27, R19 ;  /* 0x0000001b1c13723e */ /* 0x000fe40004807013 */
[----:B------:R-:W-:Y:S02]  /*65d0*/  LEA R0, R105, UR49, 0x3 ;  /* 0x0000003169007c11 */ /* 0x000fe4000f8e18ff */
[----:B------:R-:W-:Y:S01]  /*65e0*/  @P6 SHF.L.U32 R2, R104, 0x1f, RZ ;  /* 0x0000001f68026819 */ /* 0x000fe200000006ff */
[----:B------:R1:W-:Y:S01]  /*65f0*/  STS.128 [R114+0x4210], R16 ;  /* 0x0042101072007388 */ /* 0x0003e20000000c00 */
[----:B------:R-:W-:Y:S01]  /*6600*/  @!PT LDS RZ, [RZ] ;  /* 0x00000000fffff984 */ /* 0x000fe20000000800 */
[----:B------:R-:W-:Y:S01]  /*6610*/  @!PT LDS RZ, [RZ] ;  /* 0x00000000fffff984 */ /* 0x000fe20000000800 */
[----:B------:R-:W-:Y:S01]  /*6620*/  @!PT LDS RZ, [RZ] ;  /* 0x00000000fffff984 */ /* 0x000fe20000000800 */
[----:B------:R-:W-:Y:S01]  /*6630*/  @!PT LDS RZ, [RZ] ;  /* 0x00000000fffff984 */ /* 0x000fe20000000800 */
[----:B------:R2:W-:Y:S07]  /*6640*/  MEMBAR.ALL.CTA ;  /* 0x0000000000007992 */ /* 0x0005ee0000008000 */
[----:B--2---:R-:W2:Y:S02]  /*6650*/  FENCE.VIEW.ASYNC.S ;  /* 0x00000000000073c6 */ /* 0x004ea40000000000 */
[----:B--2---:R-:W-:Y:S06]  /*6660*/  BAR.SYNC.DEFER_BLOCKING 0x1, 0x80 ;  /* 0x0042000000007b1d */ /* 0x004fec0000010000 */
[----:B------:R-:W-:Y:S05]  /*6670*/  @P0 BRA `(.L_x_100) ;  /* 0x0000000000280947 */ /* 0x000fea0003800000 */
[----:B------:R-:W-:Y:S02]  /*6680*/  UIADD3 UR4, UPT, UPT, UR49, 0x4200, URZ ;  /* 0x0000420031047890 */ /* 0x000fe4000fffe0ff */
[----:B------:R-:W-:Y:S01]  /*6690*/  UIADD3 UR6, UP0, UPT, UR52, 0x680, URZ ;  /* 0x0000068034067890 */ /* 0x000fe2000ff1e0ff */
[----:B------:R-:W-:Y:S03]  /*66a0*/  UMOV UR43, UR36 ;  /* 0x00000024002b7c82 */ /* 0x000fe60008000000 */
[----:B------:R-:W-:Y:S01]  /*66b0*/  MOV R109, UR4 ;  /* 0x00000004006d7c02 */ /* 0x000fe20008000f00 */
[----:B------:R-:W-:Y:S03]  /*66c0*/  UIADD3.X UR7, UPT, UPT, URZ, UR53, URZ, UP0, !UPT ;  /* 0x00000035ff077290 */ /* 0x000fe600087fe4ff */
[----:B------:R-:W-:Y:S11]  /*66d0*/  R2UR UR40, R109 ;  /* 0x000000006d2872ca */ /* 0x000ff600000e0000 */
[----:B------:R-:W-:Y:S02]  /*66e0*/  @!UPT UIADD3 URZ, UPT, UPT, URZ, URZ, URZ ;  /* 0x000000fffffff290 */ /* 0x000fe4000fffe0ff */
[----:B------:R2:W-:Y:S01]  /*66f0*/  UTMASTG.3D [UR40], [UR6] ;  /* 0x00000028060073b5 */ /* 0x0005e20008010000 */
[----:B------:R0:W-:Y:S01]  /*6700*/  UTMACMDFLUSH ;  /* 0x00000000000079b7 */ /* 0x0001e20000000000 */
[----:B--2---:R-:W-:Y:S04]  /*6710*/  DEPBAR.LE SB0, 0x1 ;  /* 0x000080400000791a */ /* 0x004fe80000000000 */
.L_x_100:
[----:B------:R-:W-:Y:S05]  /*6720*/  BSYNC.RECONVERGENT B0 ;  /* 0x0000000000007941 */ /* 0x000fea0003800200 */
.L_x_99:
[----:B------:R-:W-:Y:S06]  /*6730*/  BAR.SYNC.DEFER_BLOCKING 0x1, 0x80 ;  /* 0x0042000000007b1d */ /* 0x000fec0000010000 */
[----:B------:R-:W2:Y:S01]  /*6740*/  @P6 SYNCS.PHASECHK.TRANS64.TRYWAIT P0, [R0+URZ+0x50], R2 ;  /* 0x00005002000065a7 */ /* 0x000ea200080011ff */
[----:B------:R-:W-:Y:S01]  /*6750*/  BSSY B1, `(.L_x_101) ;  /* 0x0000021000017945 */ /* 0x000fe20003800000 */
[----:B--2---:R-:W-:Y:S03]  /*6760*/  @P6 SEL R115, RZ, 0x1, !P0 ;  /* 0x00000001ff736807 */ /* 0x004fe60004000000 */
[----:B------:R-:W-:Y:S05]  /*6770*/  @!P6 BRA `(.L_x_102) ;  /* 0x000000000078e947 */ /* 0x000fea0003800000 */
[----:B------:R-:W-:Y:S01]  /*6780*/  ISETP.NE.AND P1, PT, R116, RZ, PT ;  /* 0x000000ff7400720c */ /* 0x000fe20003f25270 */
[----:B------:R-:W-:Y:S01]  /*6790*/  BSSY B0, `(.L_x_103) ;  /* 0x0000009000007945 */ /* 0x000fe20003800000 */
[----:B------:R-:W-:Y:S11]  /*67a0*/  ISETP.NE.AND P0, PT, R115, RZ, PT ;  /* 0x000000ff7300720c */ /* 0x000ff60003f05270 */
[----:B------:R-:W-:Y:S05]  /*67b0*/  @P1 IMAD R2, R105, 0x1000, R100 ;  /* 0x0000100069021824 */ /* 0x000fea00078e0264 */
[----:B------:R-:W-:Y:S05]  /*67c0*/  @P1 IADD3 R4, PT, PT, R2, UR49, RZ ;  /* 0x0000003102041c10 */ /* 0x000fea000fffe0ff */
[----:B------:R-:W-:Y:S01]  /*67d0*/  @P1 IMAD.IADD R4, R4, 0x1, R117 ;  /* 0x0000000104041824 */ /* 0x000fe200078e0275 */
[----:B------:R-:W-:Y:S06]  /*67e0*/  @P0 BRA `(.L_x_104) ;  /* 0x00000000000c0947 */ /* 0x000fec0003800000 */
[----:B------:R-:W-:Y:S04]  /*67f0*/  SHF.L.U32 R3, R104, 0x1f, RZ ;  /* 0x0000001f68037819 */ /* 0x000fe800000006ff */
[----:B------:R-:W2:Y:S02]  /*6800*/  SYNCS.PHASECHK.TRANS64.TRYWAIT P0, [R0+URZ+0x50], R3 ;  /* 0x00005003000075a7 */ /* 0x000ea400080011ff */
[----:B--2---:R-:W-:Y:S05]  /*6810*/  @!P0 BRA `(.L_x_105) ;  /* 0x0000003000e48947 */ /* 0x004fea0003800000 */
.L_x_104:
[----:B------:R-:W-:Y:S05]  /*6820*/  BSYNC B0 ;  /* 0x0000000000007941 */ /* 0x000fea0003800000 */
.L_x_103:
[----:B------:R-:W-:Y:S01]  /*6830*/  ISETP.NE.AND P0, PT, R116, RZ, PT ;  /* 0x000000ff7400720c */ /* 0x000fe20003f05270 */
[----:B------:R-:W-:Y:S11]  /*6840*/  VIADD R105, R105, 0x1 ;  /* 0x0000000169697836 */ /* 0x000ff60000000000 */
[----:B------:R-:W-:Y:S01]  /*6850*/  @!UPT UIADD3 URZ, UPT, UPT, URZ, URZ, URZ ;  /* 0x000000fffffff290 */ /* 0x000fe2000fffe0ff */
[----:B------:R3:W4:Y:S04]  /*6860*/  @P0 LDS.128 R80, [R2+UR49+0x200] ;  /* 0x0002003102500984 */ /* 0x0007280008000c00 */
[----:B------:R1:W1:Y:S01]  /*6870*/  @P0 LDS.128 R84, [R4+0x210] ;  /* 0x0002100004540984 */ /* 0x0002620000000c00 */
        /* <DEDUP_REMOVED lines=8> */
[----:B---3--:R-:W-:Y:S02]  /*6900*/  VIADD R2, R0, 0x70 ;  /* 0x0000007000027836 */ /* 0x008fe40000000000 */
[----:B--2---:R-:W-:Y:S05]  /*6910*/  IMAD.U32 R0, RZ, RZ, UR37 ;  /* 0x00000025ff007e24 */ /* 0x004fea000f8e00ff */
[----:B------:R-:W-:Y:S04]  /*6920*/  PRMT R0, R0, 0x654, R2 ;  /* 0x0000065400007816 */ /* 0x000fe80000000002 */
[----:B-----5:R2:W-:Y:S02]  /*6930*/  SYNCS.ARRIVE.TRANS64.RED.A1T0 RZ, [R0+URZ], RZ ;  /* 0x000000ff00ff79a7 */ /* 0x0205e400081004ff */
[----:B--2---:R-:W-:Y:S04]  /*6940*/  SEL R0, RZ, 0x1, P0 ;  /* 0x00000001ff007807 */ /* 0x004fe80000000000 */
[----:B-1--4-:R-:W-:Y:S02]  /*6950*/  LOP3.LUT R104, R104, R0, RZ, 0x3c, !PT ;  /* 0x0000000068687212 */ /* 0x012fe400078e3cff */
.L_x_102:
[----:B------:R-:W-:Y:S05]  /*6960*/  BSYNC B1 ;  /* 0x0000000000017941 */ /* 0x000fea0003800000 */
.L_x_101:
[----:B------:R-:W-:Y:S05]  /*6970*/  VIADD R0, R48, 0x40 ;  /* 0x0000004030007836 */ /* 0x000fea0000000000 */
[----:B------:R-:W-:Y:S04]  /*6980*/  SHF.R.U32.HI R0, RZ, 0x15, R0 ;  /* 0x00000015ff007819 */ /* 0x000fe80000011600 */
[----:B------:R-:W-:Y:S11]  /*6990*/  LOP3.LUT P0, RZ, R0, 0x3, R101, 0x48, !PT ;  /* 0x0000000300ff7812 */ /* 0x000ff60007804865 */
[----:B------:R-:W-:Y:S02]  /*69a0*/  @!UPT UIADD3 URZ, UPT, UPT, URZ, URZ, URZ ;  /* 0x000000fffffff290 */ /* 0x000fe4000fffe0ff */
[----:B------:R-:W-:Y:S05]  /*69b0*/  @!P0 BRA `(.L_x_106) ;  /* 0x0000000000408947 */ /* 0x000fea0003800000 */
[----:B------:R-:W2:Y:S01]  /*69c0*/  LDCU.64 UR8, c[0x4][0x78] ;  /* 0x01000f00ff0877ac */ /* 0x000ea20008000a00 */
[----:B------:R-:W-:Y:S01]  /*69d0*/  MOV R3, 0x0 ;  /* 0x0000000000037802 */ /* 0x000fe20000000f00 */
[----:B------:R-:W-:Y:S02]  /*69e0*/  HFMA2 R12, -RZ, RZ, 0, 5.9604644775390625e-08 ;  /* 0x00000001ff0c7431 */ /* 0x000fe400000001ff */
[----:B------:R-:W-:Y:S02]  /*69f0*/  IMAD.MOV.U32 R8, RZ, RZ, 0x192 ;  /* 0x00000192ff087424 */ /* 0x000fe400078e00ff */
[----:B------:R-:W-:Y:S01]  /*6a00*/  IMAD.MOV.U32 R13, RZ, RZ, RZ ;  /* 0x000000ffff0d7224 */ /* 0x000fe200078e00ff */
[----:B------:R-:W3:Y:S01]  /*6a10*/  LDCU.64 UR6, c[0x4][0x80] ;  /* 0x01001000ff0677ac */ /* 0x000ee20008000a00 */
[----:B------:R-:W4:Y:S01]  /*6a20*/  LDC.64 R2, c[0x4][R3] ;  /* 0x0100000003027b82 */ /* 0x000f220000000a00 */
[----:B------:R-:W5:Y:S01]  /*6a30*/  LDCU.64 UR4, c[0x4][0x18] ;  /* 0x01000300ff0477ac */ /* 0x000f620008000a00 */
[----:B--2---:R-:W-:Y:S01]  /*6a40*/  MOV R5, UR9 ;  /* 0x0000000900057c02 */ /* 0x004fe20008000f00 */
[----:B------:R-:W-:Y:S01]  /*6a50*/  IMAD.U32 R4, RZ, RZ, UR8 ;  /* 0x00000008ff047e24 */ /* 0x000fe2000f8e00ff */
[----:B---3--:R-:W-:Y:S01]  /*6a60*/  MOV R7, UR7 ;  /* 0x0000000700077c02 */ /* 0x008fe20008000f00 */
[----:B------:R-:W-:Y:S01]  /*6a70*/  IMAD.U32 R6, RZ, RZ, UR6 ;  /* 0x00000006ff067e24 */ /* 0x000fe2000f8e00ff */
[----:B-----5:R-:W-:Y:S01]  /*6a80*/  MOV R11, UR5 ;  /* 0x00000005000b7c02 */ /* 0x020fe20008000f00 */
[----:B------:R-:W-:Y:S02]  /*6a90*/  IMAD.U32 R10, RZ, RZ, UR4 ;  /* 0x00000004ff0a7e24 */ /* 0x000fe4000f8e00ff */
[----:B------:R-:W-:Y:S07]  /*6aa0*/  LEPC R20, `(.L_x_106) ;  /* 0x000000001014794e */ /* 0x000fee0000000000 */
[----:B-1--4-:R-:W-:Y:S05]  /*6ab0*/  CALL.ABS.NOINC R2 ;  /* 0x0000000002007343 */ /* 0x012fea0003c00000 */
.L_x_106:
[-C--:B------:R-:W-:Y:S01]  /*6ac0*/  F2FP.F16.E4M3.UNPACK_B R0, R81.reuse ;  /* 0x00000051ff00723e */ /* 0x080fe200020006ff */
[----:B------:R-:W-:Y:S05]  /*6ad0*/  WARPSYNC.ALL ;  /* 0x0000000000007948 */ /* 0x000fea0003800000 */
[----:B------:R-:W-:Y:S01]  /*6ae0*/  R2UR UR4, R48 ;  /* 0x00000000300472ca */ /* 0x000fe200000e0000 */
[--C-:B------:R-:W-:Y:S01]  /*6af0*/  HADD2.F32 R54, -RZ, R0.reuse.H0_H0 ;  /* 0x20000000ff367230 */ /* 0x100fe20000004100 */
[-C--:B------:R-:W-:Y:S01]  /*6b00*/  F2FP.F16.E4M3.UNPACK_B R2, R80.reuse.H1 ;  /* 0x00000050ff02723e */ /* 0x080fe200030006ff */
[----:B------:R-:W-:Y:S01]  /*6b10*/  HADD2.F32 R55, -RZ, R0.H1_H1 ;  /* 0x30000000ff377230 */ /* 0x000fe20000004100 */
[----:B------:R-:W-:Y:S01]  /*6b20*/  F2FP.F16.E4M3.UNPACK_B R0, R81.H1 ;  /* 0x00000051ff00723e */ /* 0x000fe200030006ff */
[----:B------:R-:W-:Y:S01]  /*6b30*/  BSSY.RECONVERGENT B0, `(.L_x_107) ;  /* 0x0000095000007945 */ /* 0x000fe20003800200 */
[----:B------:R-:W-:Y:S01]  /*6b40*/  F2FP.F16.E4M3.UNPACK_B R3, R80 ;  /* 0x00000050ff03723e */ /* 0x000fe200020006ff */
[----:B------:R-:W-:Y:S01]  /*6b50*/  HADD2.F32 R52, -RZ, R2.H0_H0 ;  /* 0x20000002ff347230 */ /* 0x000fe20000004100 */
[----:B------:R-:W-:Y:S01]  /*6b60*/  ISETP.NE.AND P0, PT, R110, RZ, PT ;  /* 0x000000ff6e00720c */ /* 0x000fe20003f05270 */
[--C-:B------:R-:W-:Y:S01]  /*6b70*/  HADD2.F32 R56, -RZ, R0.reuse.H0_H0 ;  /* 0x20000000ff387230 */ /* 0x100fe20000004100 */
[----:B------:R-:W-:Y:S01]  /*6b80*/  ISETP.NE.AND P6, PT, R118, RZ, PT ;  /* 0x000000ff7600720c */ /* 0x000fe20003fc5270 */
[----:B------:R-:W-:Y:S01]  /*6b90*/  HADD2.F32 R57, -RZ, R0.H1_H1 ;  /* 0x30000000ff397230 */ /* 0x000fe20000004100 */
[-C--:B------:R-:W-:Y:S01]  /*6ba0*/  F2FP.F16.E4M3.UNPACK_B R0, R83.reuse ;  /* 0x00000053ff00723e */ /* 0x080fe200020006ff */
[----:B-1----:R-:W-:Y:S01]  /*6bb0*/  LDTM.16dp32bit_t0_t15.x32 R4, tmem[UR4+0x40] ;  /* 0x00004004000479ee */ /* 0x002fe20008a80000 */
[----:B------:R-:W1:Y:S01]  /*6bc0*/  LDTM.16dp32bit_t16_t31.x32 R4, tmem[UR4+0x60] ;  /* 0x00006004000479ee */ /* 0x000e620008aa0000 */
[----:B------:R-:W-:Y:S01]  /*6bd0*/  HADD2.F32 R53, -RZ, R2.H1_H1 ;  /* 0x30000002ff357230 */ /* 0x000fe20000004100 */
[----:B------:R-:W-:Y:S01]  /*6be0*/  F2FP.F16.E4M3.UNPACK_B R2, R82.H1 ;  /* 0x00000052ff02723e */ /* 0x000fe200030006ff */
[--C-:B------:R-:W-:Y:S02]  /*6bf0*/  HADD2.F32 R50, -RZ, R3.reuse.H0_H0 ;  /* 0x20000003ff327230 */ /* 0x100fe40000004100 */
[--C-:B------:R-:W-:Y:S02]  /*6c00*/  HADD2.F32 R62, -RZ, R0.reuse.H0_H0 ;  /* 0x20000000ff3e7230 */ /* 0x100fe40000004100 */
[----:B------:R-:W-:Y:S01]  /*6c10*/  HADD2.F32 R63, -RZ, R0.H1_H1 ;  /* 0x30000000ff3f7230 */ /* 0x000fe20000004100 */
[----:B------:R-:W-:Y:S01]  /*6c20*/  F2FP.F16.E4M3.UNPACK_B R0, R84.H1 ;  /* 0x00000054ff00723e */ /* 0x000fe200030006ff */
[--C-:B------:R-:W-:Y:S02]  /*6c30*/  HADD2.F32 R60, -RZ, R2.reuse.H0_H0 ;  /* 0x20000002ff3c7230 */ /* 0x100fe40000004100 */
[----:B------:R-:W-:Y:S01]  /*6c40*/  HADD2.F32 R61, -RZ, R2.H1_H1 ;  /* 0x30000002ff3d7230 */ /* 0x000fe20000004100 */
[----:B------:R-:W-:Y:S01]  /*6c50*/  F2FP.F16.E4M3.UNPACK_B R2, R83.H1 ;  /* 0x00000053ff02723e */ /* 0x000fe200030006ff */
[----:B------:R-:W-:Y:S01]  /*6c60*/  HADD2.F32 R51, -RZ, R3.H1_H1 ;  /* 0x30000003ff337230 */ /* 0x000fe20000004100 */
[----:B------:R-:W-:Y:S01]  /*6c70*/  F2FP.F16.E4M3.UNPACK_B R3, R82 ;  /* 0x00000052ff03723e */ /* 0x000fe200020006ff */
[--C-:B------:R-:W-:Y:S02]  /*6c80*/  HADD2.F32 R68, -RZ, R0.reuse.H0_H0 ;  /* 0x20000000ff447230 */ /* 0x100fe40000004100 */
[----:B------:R-:W-:Y:S01]  /*6c90*/  HADD2.F32 R69, -RZ, R0.H1_H1 ;  /* 0x30000000ff457230 */ /* 0x000fe20000004100 */
[-C--:B------:R-:W-:Y:S01]  /*6ca0*/  F2FP.F16.E4M3.UNPACK_B R0, R85.reuse.H1 ;  /* 0x00000055ff00723e */ /* 0x080fe200030006ff */
[--C-:B------:R-:W-:Y:S02]  /*6cb0*/  HADD2.F32 R64, -RZ, R2.reuse.H0_H0 ;  /* 0x20000002ff407230 */ /* 0x100fe40000004100 */
[----:B------:R-:W-:Y:S01]  /*6cc0*/  HADD2.F32 R65, -RZ, R2.H1_H1 ;  /* 0x30000002ff417230 */ /* 0x000fe20000004100 */
[----:B------:R-:W-:Y:S01]  /*6cd0*/  F2FP.F16.E4M3.UNPACK_B R2, R85 ;  /* 0x00000055ff02723e */ /* 0x000fe200020006ff */
[--C-:B------:R-:W-:Y:S02]  /*6ce0*/  HADD2.F32 R58, -RZ, R3.reuse.H0_H0 ;  /* 0x20000003ff3a7230 */ /* 0x100fe40000004100 */
[C---:B-1----:R-:W-:Y:S01]  /*6cf0*/  FMUL R7, R47.reuse, R7 ;  /* 0x000000072f077220 */ /* 0x042fe20000400000 */
[----:B------:R-:W-:Y:S01]  /*6d00*/  HADD2.F32 R59, -RZ, R3.H1_H1 ;  /* 0x30000003ff3b7230 */ /* 0x000fe20000004100 */
[----:B------:R-:W-:Y:S01]  /*6d10*/  F2FP.F16.E4M3.UNPACK_B R3, R84 ;  /* 0x00000054ff03723e */ /* 0x000fe200020006ff */
[--C-:B------:R-:W-:Y:S02]  /*6d20*/  HADD2.F32 R72, -RZ, R0.reuse.H0_H0 ;  /* 0x20000000ff487230 */ /* 0x100fe40000004100 */
[C---:B------:R-:W-:Y:S01]  /*6d30*/  FMUL R11, R47.reuse, R11 ;  /* 0x0000000b2f0b7220 */ /* 0x040fe20000400000 */
[----:B------:R-:W-:Y:S01]  /*6d40*/  HADD2.F32 R73, -RZ, R0.H1_H1 ;  /* 0x30000000ff497230 */ /* 0x000fe20000004100 */
[----:B------:R-:W-:Y:S01]  /*6d50*/  F2FP.F16.E4M3.UNPACK_B R0, R87 ;  /* 0x00000057ff00723e */ /* 0x000fe200020006ff */
[--C-:B------:R-:W-:Y:S02]  /*6d60*/  HADD2.F32 R70, -RZ, R2.reuse.H0_H0 ;  /* 0x20000002ff467230 */ /* 0x100fe40000004100 */
[C---:B------:R-:W-:Y:S01]  /*6d70*/  FMUL R15, R47.reuse, R15 ;  /* 0x0000000f2f0f7220 */ /* 0x040fe20000400000 */
[----:B------:R-:W-:Y:S01]  /*6d80*/  HADD2.F32 R71, -RZ, R2.H1_H1 ;  /* 0x30000002ff477230 */ /* 0x000fe20000004100 */
[-C--:B------:R-:W-:Y:S01]  /*6d90*/  F2FP.F16.E4M3.UNPACK_B R2, R86.reuse.H1 ;  /* 0x00000056ff02723e */ /* 0x080fe200030006ff */
[--C-:B------:R-:W-:Y:S02]  /*6da0*/  HADD2.F32 R66, -RZ, R3.reuse.H0_H0 ;  /* 0x20000003ff427230 */ /* 0x100fe40000004100 */
[----:B------:R-:W-:Y:S01]  /*6db0*/  HADD2.F32 R67, -RZ, R3.H1_H1 ;  /* 0x30000003ff437230 */ /* 0x000fe20000004100 */
[----:B------:R-:W-:Y:S01]  /*6dc0*/  F2FP.F16.E4M3.UNPACK_B R3, R86 ;  /* 0x00000056ff03723e */ /* 0x000fe200020006ff */
[--C-:B------:R-:W-:Y:S02]  /*6dd0*/  HADD2.F32 R78, -RZ, R0.reuse.H0_H0 ;  /* 0x20000000ff4e7230 */ /* 0x100fe40000004100 */
[----:B------:R-:W-:Y:S02]  /*6de0*/  HADD2.F32 R79, -RZ, R0.H1_H1 ;  /* 0x30000000ff4f7230 */ /* 0x000fe40000004100 */
[C---:B------:R-:W-:Y:S01]  /*6df0*/  FMUL R0, R47.reuse, R4 ;  /* 0x000000042f007220 */ /* 0x040fe20000400000 */
[--C-:B------:R-:W-:Y:S02]  /*6e00*/  HADD2.F32 R76, -RZ, R2.reuse.H0_H0 ;  /* 0x20000002ff4c7230 */ /* 0x100fe40000004100 */
[----:B------:R-:W-:Y:S01]  /*6e10*/  FMUL R4, R47, R8 ;  /* 0x000000082f047220 */ /* 0x000fe20000400000 */
[----:B------:R-:W-:Y:S02]  /*6e20*/  HADD2.F32 R77, -RZ, R2.H1_H1 ;  /* 0x30000002ff4d7230 */ /* 0x000fe40000004100 */
[----:B------:R-:W-:Y:S01]  /*6e30*/  FFMA R0, R49, R50, R0 ;  /* 0x0000003231007223 */ /* 0x000fe20000000000 */
[--C-:B------:R-:W-:Y:S02]  /*6e40*/  HADD2.F32 R74, -RZ, R3.reuse.H0_H0 ;  /* 0x20000003ff4a7230 */ /* 0x100fe40000004100 */
[C---:B------:R-:W-:Y:S01]  /*6e50*/  FMUL R2, R47.reuse, R5 ;  /* 0x000000052f027220 */ /* 0x040fe20000400000 */
[----:B------:R-:W-:Y:S02]  /*6e60*/  HADD2.F32 R75, -RZ, R3.H1_H1 ;  /* 0x30000003ff4b7230 */ /* 0x000fe40000004100 */
[C---:B------:R-:W-:Y:S01]  /*6e70*/  FMUL R5, R47.reuse, R9 ;  /* 0x000000092f057220 */ /* 0x040fe20000400000 */
[----:B------:R-:W-:Y:S01]  /*6e80*/  FMUL R8, R47, R12 ;  /* 0x0000000c2f087220 */ /* 0x000fe20000400000 */
[----:B------:R-:W-:Y:S01]  /*6e90*/  FFMA R2, R49, R51, R2 ;  /* 0x0000003331027223 */ /* 0x000fe20000000002 */
[C---:B------:R-:W-:Y:S01]  /*6ea0*/  FMUL R9, R47.reuse, R13 ;  /* 0x0000000d2f097220 */ /* 0x040fe20000400000 */
[C---:B------:R-:W-:Y:S01]  /*6eb0*/  FMUL R12, R47.reuse, R21 ;  /* 0x000000152f0c7220 */ /* 0x040fe20000400000 */
[C---:B------:R-:W-:Y:S01]  /*6ec0*/  FMUL R21, R47.reuse, R30 ;  /* 0x0000001e2f157220 */ /* 0x040fe20000400000 */
[C---:B------:R-:W-:Y:S01]  /*6ed0*/  FMUL R13, R47.reuse, R22 ;  /* 0x000000162f0d7220 */ /* 0x040fe20000400000 */
[C---:B------:R-:W-:Y:S01]  /*6ee0*/  FMUL R22, R47.reuse, R31 ;  /* 0x0000001f2f167220 */ /* 0x040fe20000400000 */
        /* <DEDUP_REMOVED lines=8> */
[C---:B------:R-:W-:Y:S01]  /*6f70*/  FFMA R6, R49.reuse, R56, R6 ;  /* 0x0000003831067223 */ /* 0x040fe20000000006 */
[C---:B------:R-:W-:Y:S01]  /*6f80*/  FFMA R11, R49.reuse, R57, R11 ;  /* 0x00000039310b7223 */ /* 0x040fe2000000000b */
[C---:B------:R-:W-:Y:S01]  /*6f90*/  FFMA R8, R49.reuse, R58, R8 ;  /* 0x0000003a31087223 */ /* 0x040fe20000000008 */
[----:B------:R-:W-:Y:S01]  /*6fa0*/  FFMA R9, R49, R59, R9 ;  /* 0x0000003b31097223 */ /* 0x000fe20000000009 */
[----:B------:R-:W-:Y:S01]  /*6fb0*/  F2FP.SATFINITE.E4M3.F32.PACK_AB_MERGE_C R52, R7, R3, RZ ;  /* 0x000000030734723e */ /* 0x000fe200048070ff */
[----:B------:R-:W-:Y:S01]  /*6fc0*/  FFMA R10, R49, R60, R10 ;  /* 0x0000003c310a7223 */ /* 0x000fe2000000000a */
[----:B------:R-:W-:Y:S01]  /*6fd0*/  F2FP.SATFINITE.E4M3.F32.PACK_AB_MERGE_C R53, R11, R6, RZ ;  /* 0x000000060b35723e */ /* 0x000fe200048070ff */
[----:B------:R-:W-:Y:S01]  /*6fe0*/  FFMA R15, R49, R61, R15 ;  /* 0x0000003d310f7223 */ /* 0x000fe2000000000f */
[C---:B------:R-:W-:Y:S01]  /*6ff0*/  FMUL R3, R47.reuse, R16 ;  /* 0x000000102f037220 */ /* 0x040fe20000400000 */
[C---:B------:R-:W-:Y:S01]  /*7000*/  FMUL R6, R47.reuse, R17 ;  /* 0x000000112f067220 */ /* 0x040fe20000400000 */
[----:B------:R-:W-:Y:S01]  /*7010*/  F2FP.F16.E4M3.UNPACK_B R51, R87.H1 ;  /* 0x00000057ff33723e */ /* 0x000fe200030006ff */
[----:B------:R-:W-:Y:S01]  /*7020*/  FMUL R11, R47, R20 ;  /* 0x000000142f0b7220 */ /* 0x000fe20000400000 */
[----:B------:R-:W-:Y:S01]  /*7030*/  F2FP.SATFINITE.E4M3.F32.PACK_AB_MERGE_C R54, R15, R10, RZ ;  /* 0x0000000a0f36723e */ /* 0x000fe200048070ff */
[C---:B------:R-:W-:Y:S01]  /*7040*/  FFMA R3, R49.reuse, R62, R3 ;  /* 0x0000003e31037223 */ /* 0x040fe20000000003 */
[----:B------:R-:W-:Y:S01]  /*7050*/  FFMA R6, R49, R63, R6 ;  /* 0x0000003f31067223 */ /* 0x000fe20000000006 */
[----:B------:R-:W-:Y:S01]  /*7060*/  FMUL R20, R47, R29 ;  /* 0x0000001d2f147220 */ /* 0x000fe20000400000 */
[----:B------:R-:W-:Y:S01]  /*7070*/  F2FP.SATFINITE.E4M3.F32.PACK_AB_MERGE_C R29, R5, R4, R53 ;  /* 0x00000004051d723e */ /* 0x000fe20004807035 */
[----:B------:R-:W-:Y:S01]  /*7080*/  FMUL R10, R47, R19 ;  /* 0x000000132f0a7220 */ /* 0x000fe20000400000 */
[----:B------:R-:W-:Y:S01]  /*7090*/  F2FP.SATFINITE.E4M3.F32.PACK_AB_MERGE_C R30, R9, R8, R54 ;  /* 0x00000008091e723e */ /* 0x000fe20004807036 */
        /* <DEDUP_REMOVED lines=10> */
[----:B------:R-:W-:Y:S01]  /*7140*/  FFMA R14, R49, R69, R14 ;  /* 0x00000045310e7223 */ /* 0x000fe2000000000e */
[----:B------:R-:W-:Y:S01]  /*7150*/  FMUL R18, R47, R27 ;  /* 0x0000001b2f127220 */ /* 0x000fe20000400000 */
[C---:B------:R-:W-:Y:S01]  /*7160*/  FFMA R15, R49.reuse, R70, R15 ;  /* 0x00000046310f7223 */ /* 0x040fe2000000000f */
[C---:B------:R-:W-:Y:S01]  /*7170*/  FFMA R16, R49.reuse, R71, R16 ;  /* 0x0000004731107223 */ /* 0x040fe20000000010 */
[C---:B------:R-:W-:Y:S01]  /*7180*/  FFMA R17, R49.reuse, R72, R17 ;  /* 0x0000004831117223 */ /* 0x040fe20000000011 */
[C---:B------:R-:W-:Y:S01]  /*7190*/  FFMA R18, R49.reuse, R73, R18 ;  /* 0x0000004931127223 */ /* 0x040fe20000000012 */
[----:B------:R-:W-:Y:S01]  /*71a0*/  FFMA R19, R49, R74, R19 ;  /* 0x0000004a31137223 */ /* 0x000fe20000000013 */
[----:B------:R-:W-:Y:S01]  /*71b0*/  FMUL R23, R47, R32 ;  /* 0x000000202f177220 */ /* 0x000fe20000400000 */
[----:B------:R-:W-:Y:S01]  /*71c0*/  FFMA R20, R49, R75, R20 ;  /* 0x0000004b31147223 */ /* 0x000fe20000000014 */
[----:B------:R-:W-:Y:S01]  /*71d0*/  FMUL R24, R47, R33 ;  /* 0x000000212f187220 */ /* 0x000fe20000400000 */
[--C-:B------:R-:W-:Y:S02]  /*71e0*/  HADD2.F32 R50, -RZ, R51.reuse.H0_H0 ;  /* 0x20000033ff327230 */ /* 0x100fe40000004100 */
[----:B------:R-:W-:Y:S01]  /*71f0*/  FFMA R21, R49, R76, R21 ;  /* 0x0000004c31157223 */ /* 0x000fe20000000015 */
[----:B------:R-:W-:Y:S02]  /*7200*/  HADD2.F32 R51, -RZ, R51.H1_H1 ;  /* 0x30000033ff337230 */ /* 0x000fe40000004100 */
[----:B------:R-:W-:Y:S01]  /*7210*/  FMUL R25, R47, R34 ;  /* 0x000000222f197220 */ /* 0x000fe20000400000 */
[----:B------:R-:W-:Y:S01]  /*7220*/  FFMA R22, R49, R77, R22 ;  /* 0x0000004d31167223 */ /* 0x000fe20000000016 */
[----:B------:R-:W-:Y:S01]  /*7230*/  FMUL R26, R47, R35 ;  /* 0x000000232f1a7220 */ /* 0x000fe20000400000 */
[----:B------:R-:W-:Y:S01]  /*7240*/  F2FP.SATFINITE.E4M3.F32.PACK_AB_MERGE_C R7, R10, R7, RZ ;  /* 0x000000070a07723e */ /* 0x000fe200048070ff */
[C---:B------:R-:W-:Y:S01]  /*7250*/  FFMA R23, R49.reuse, R78, R23 ;  /* 0x0000004e31177223 */ /* 0x040fe20000000017 */
[C---:B------:R-:W-:Y:S01]  /*7260*/  FFMA R24, R49.reuse, R79, R24 ;  /* 0x0000004f31187223 */ /* 0x040fe20000000018 */
[C---:B------:R-:W-:Y:S01]  /*7270*/  FFMA R25, R49.reuse, R50, R25 ;  /* 0x0000003231197223 */ /* 0x040fe20000000019 */
[----:B------:R-:W-:Y:S01]  /*7280*/  FFMA R26, R49, R51, R26 ;  /* 0x00000033311a7223 */ /* 0x000fe2000000001a */
[----:B------:R-:W-:Y:S02]  /*7290*/  F2FP.SATFINITE.E4M3.F32.PACK_AB_MERGE_C R28, R2, R0, R52 ;  /* 0x00000000021c723e */ /* 0x000fe40004807034 */
[----:B------:R-:W-:Y:S02]  /*72a0*/  F2FP.SATFINITE.E4M3.F32.PACK_AB_MERGE_C R31, R6, R3, R7 ;  /* 0x00000003061f723e */ /* 0x000fe40004807007 */
[----:B------:R-:W-:Y:S02]  /*72b0*/  F2FP.SATFINITE.E4M3.F32.PACK_AB_MERGE_C R13, R14, R13, RZ ;  /* 0x0000000d0e0d723e */ /* 0x000fe400048070ff */
[----:B------:R-:W-:Y:S01]  /*72c0*/  F2FP.SATFINITE.E4M3.F32.PACK_AB_MERGE_C R17, R18, R17, RZ ;  /* 0x000000111211723e */ /* 0x000fe200048070ff */
[----:B------:R1:W-:Y:S01]  /*72d0*/  STS.128 [R100+UR49+0x5200], R28 ;  /* 0x0052001c64007988 */ /* 0x0003e20008000c31 */
[----:B------:R-:W-:Y:S02]  /*72e0*/  F2FP.SATFINITE.E4M3.F32.PACK_AB_MERGE_C R14, R22, R21, RZ ;  /* 0x00000015160e723e */ /* 0x000fe400048070ff */
[----:B------:R-:W-:Y:S02]  /*72f0*/  F2FP.SATFINITE.E4M3.F32.PACK_AB_MERGE_C R25, R26, R25, RZ ;  /* 0x000000191a19723e */ /* 0x000fe400048070ff */
[----:B------:R-:W-:Y:S02]  /*7300*/  F2FP.SATFINITE.E4M3.F32.PACK_AB_MERGE_C R12, R12, R11, R13 ;  /* 0x0000000b0c0c723e */ /* 0x000fe4000480700d */
[----:B------:R-:W-:Y:S02]  /*7310*/  F2FP.SATFINITE.E4M3.F32.PACK_AB_MERGE_C R13, R16, R15, R17 ;  /* 0x0000000f100d723e */ /* 0x000fe40004807011 */
        /* <DEDUP_REMOVED lines=13> */
[----:B------:R-:W-:Y:S02]  /*73f0*/  UIADD3 UR8, UP0, UPT, UR52, 0x680, URZ ;  /* 0x0000068034087890 */ /* 0x000fe4000ff1e0ff */
[----:B------:R-:W-:Y:S02]  /*7400*/  UIADD3 UR5, UPT, UPT, UR41, 0x40, URZ ;  /* 0x0000004029057890 */ /* 0x000fe4000fffe0ff */
[----:B------:R-:W-:Y:S02]  /*7410*/  UIADD3 UR4, UPT, UPT, UR49, 0x5200, URZ ;  /* 0x0000520031047890 */ /* 0x000fe4000fffe0ff */
[----:B------:R-:W-:Y:S01]  /*7420*/  UIADD3.X UR9, UPT, UPT, URZ, UR53, URZ, UP0, !UPT ;  /* 0x00000035ff097290 */ /* 0x000fe200087fe4ff */
[----:B------:R-:W-:Y:S01]  /*7430*/  UMOV UR6, UR42 ;  /* 0x0000002a00067c82 */ /* 0x000fe20008000000 */
[----:B------:R-:W-:Y:S07]  /*7440*/  UMOV UR7, UR36 ;  /* 0x0000002400077c82 */ /* 0x000fee0008000000 */
[----:B------:R2:W-:Y:S01]  /*7450*/  UTMASTG.3D [UR4], [UR8] ;  /* 0x00000004080073b5 */ /* 0x0005e20008010000 */
[----:B------:R0:W-:Y:S01]  /*7460*/  UTMACMDFLUSH ;  /* 0x00000000000079b7 */ /* 0x0001e20000000000 */
[----:B--2---:R-:W-:Y:S04]  /*7470*/  DEPBAR.LE SB0, 0x1 ;  /* 0x000080400000791a */ /* 0x004fe80000000000 */
.L_x_108:
[----:B------:R-:W-:Y:S05]  /*7480*/  BSYNC.RECONVERGENT B0 ;  /* 0x0000000000007941 */ /* 0x000fea0003800200 */
.L_x_107:
        /* <DEDUP_REMOVED lines=15> */
.L_x_112:
[----:B------:R-:W-:Y:S05]  /*7580*/  BSYNC B0 ;  /* 0x0000000000007941 */ /* 0x000fea0003800000 */
.L_x_111:
[----:B------:R-:W-:Y:S01]  /*7590*/  ISETP.NE.AND P0, PT, R116, RZ, PT ;  /* 0x000000ff7400720c */ /* 0x000fe20003f05270 */
[----:B------:R-:W-:Y:S11]  /*75a0*/  VIADD R105, R105, 0x1 ;  /* 0x0000000169697836 */ /* 0x000ff60000000000 */
[----:B------:R-:W-:Y:S01]  /*75b0*/  @!UPT UIADD3 URZ, UPT, UPT, URZ, URZ, URZ ;  /* 0x000000fffffff290 */ /* 0x000fe2000fffe0ff */
[----:B------:R3:W4:Y:S04]  /*75c0*/  @P0 LDS.128 R84, [R2+0x210] ;  /* 0x0002100002540984 */ /* 0x0007280000000c00 */
[----:B------:R1:W1:Y:S01]  /*75d0*/  @P0 LDS.128 R80, [R3+UR49+0x200] ;  /* 0x0002003103500984 */ /* 0x0002620008000c00 */
        /* <DEDUP_REMOVED lines=14> */
.L_x_110:
[----:B------:R-:W-:Y:S05]  /*76c0*/  BSYNC B1 ;  /* 0x0000000000017941 */ /* 0x000fea0003800000 */
.L_x_109:
[----:B------:R-:W-:Y:S05]  /*76d0*/  VIADD R0, R48, 0x80 ;  /* 0x0000008030007836 */ /* 0x000fea0000000000 */
[----:B------:R-:W-:Y:S04]  /*76e0*/  SHF.R.U32.HI R0, RZ, 0x15, R0 ;  /* 0x00000015ff007819 */ /* 0x000fe80000011600 */
[----:B------:R-:W-:Y:S11]  /*76f0*/  LOP3.LUT P0, RZ, R0, 0x3, R101, 0x48, !PT ;  /* 0x0000000300ff7812 */ /* 0x000ff60007804865 */
[----:B------:R-:W-:Y:S02]  /*7700*/  @!UPT UIADD3 URZ, UPT, UPT, URZ, URZ, URZ ;  /* 0x000000fffffff290 */ /* 0x000fe4000fffe0ff */
[----:B------:R-:W-:Y:S05]  /*7710*/  @!P0 BRA `(.L_x_114) ;  /* 0x0000000000408947 */ /* 0x000fea0003800000 */
[----:B------:R-:W2:Y:S01]  /*7720*/  LDCU.64 UR8, c[0x4][0x78] ;  /* 0x01000f00ff0877ac */ /* 0x000ea20008000a00 */
[----:B------:R-:W-:Y:S01]  /*7730*/  MOV R3, 0x0 ;  /* 0x0000000000037802 */ /* 0x000fe20000000f00 */
[----:B-1----:R-:W-:Y:S02]  /*7740*/  HFMA2 R12, -RZ, RZ, 0, 5.9604644775390625e-08 ;  /* 0x00000001ff0c7431 */ /* 0x002fe400000001ff */
[----:B------:R-:W-:Y:S02]  /*7750*/  IMAD.MOV.U32 R8, RZ, RZ, 0x192 ;  /* 0x00000192ff087424 */ /* 0x000fe400078e00ff */
[----:B------:R-:W-:Y:S01]  /*7760*/  IMAD.MOV.U32 R13, RZ, RZ, RZ ;  /* 0x000000ffff0d7224 */ /* 0x000fe200078e00ff */
[----:B------:R-:W1:Y:S01]  /*7770*/  LDCU.64 UR6, c[0x4][0x80] ;  /* 0x01001000ff0677ac */ /* 0x000e620008000a00 */
[----:B------:R-:W3:Y:S01]  /*7780*/  LDC.64 R2, c[0x4][R3] ;  /* 0x0100000003027b82 */ /* 0x000ee20000000a00 */
[----:B------:R-:W4:Y:S01]  /*7790*/  LDCU.64 UR4, c[0x4][0x18] ;  /* 0x01000300ff0477ac */ /* 0x000f220008000a00 */
[----:B--2---:R-:W-:Y:S01]  /*77a0*/  MOV R5, UR9 ;  /* 0x0000000900057c02 */ /* 0x004fe20008000f00 */
[----:B------:R-:W-:Y:S01]  /*77b0*/  IMAD.U32 R4, RZ, RZ, UR8 ;  /* 0x00000008ff047e24 */ /* 0x000fe2000f8e00ff */
[----:B-1----:R-:W-:Y:S01]  /*77c0*/  MOV R7, UR7 ;  /* 0x0000000700077c02 */ /* 0x002fe20008000f00 */
[----:B------:R-:W-:Y:S01]  /*77d0*/  IMAD.U32 R6, RZ, RZ, UR6 ;  /* 0x00000006ff067e24 */ /* 0x000fe2000f8e00ff */
[----:B----4-:R-:W-:Y:S01]  /*77e0*/  MOV R11, UR5 ;  /* 0x00000005000b7c02 */ /* 0x010fe20008000f00 */
[----:B------:R-:W-:Y:S02]  /*77f0*/  IMAD.U32 R10, RZ, RZ, UR4 ;  /* 0x00000004ff0a7e24 */ /* 0x000fe4000f8e00ff */
[----:B------:R-:W-:Y:S07]  /*7800*/  LEPC R20, `(.L_x_114) ;  /* 0x000000001014794e */ /* 0x000fee0000000000 */
[----:B---3--:R-:W-:Y:S05]  /*7810*/  CALL.ABS.NOINC R2 ;  /* 0x0000000002007343 */ /* 0x008fea0003c00000 */
.L_x_114:
        /* <DEDUP_REMOVED lines=148> */
[----:B------:R-:W-:Y:S02]  /*8160*/  UIADD3 UR8, UP0, UPT, UR52, 0x680, URZ ;  /* 0x0000068034087890 */ /* 0x000fe4000ff1e0ff */
[----:B------:R-:W-:Y:S02]  /*8170*/  UIADD3 UR5, UPT, UPT, UR41, 0x80, URZ ;  /* 0x0000008029057890 */ /* 0x000fe4000fffe0ff */
[----:B------:R-:W-:Y:S01]  /*8180*/  MOV R109, UR10 ;  /* 0x0000000a006d7c02 */ /* 0x000fe20008000f00 */
[----:B------:R-:W-:Y:S01]  /*8190*/  UIADD3.X UR9, UPT, UPT, URZ, UR53, URZ, UP0, !UPT ;  /* 0x00000035ff097290 */ /* 0x000fe200087fe4ff */
[----:B------:R-:W-:Y:S02]  /*81a0*/  UMOV UR6, UR42 ;  /* 0x0000002a00067c82 */ /* 0x000fe40008000000 */
[----:B------:R-:W-:Y:S01]  /*81b0*/  R2UR UR4, R109 ;  /* 0x000000006d0472ca */ /* 0x000fe200000e0000 */
[----:B------:R-:W-:Y:S11]  /*81c0*/  UMOV UR7, UR36 ;  /* 0x0000002400077c82 */ /* 0x000ff60008000000 */
[----:B------:R-:W-:Y:S01]  /*81d0*/  @!UPT UIADD3 URZ, UPT, UPT, URZ, URZ, URZ ;  /* 0x000000fffffff290 */ /* 0x000fe2000fffe0ff */
[----:B------:R2:W-:Y:S01]  /*81e0*/  UTMASTG.3D [UR4], [UR8] ;  /* 0x00000004080073b5 */ /* 0x0005e20008010000 */
[----:B------:R0:W-:Y:S01]  /*81f0*/  UTMACMDFLUSH ;  /* 0x00000000000079b7 */ /* 0x0001e20000000000 */
[----:B--2---:R-:W-:Y:S04]  /*8200*/  DEPBAR.LE SB0, 0x1 ;  /* 0x000080400000791a */ /* 0x004fe80000000000 */
.L_x_116:
[----:B------:R-:W-:Y:S05]  /*8210*/  BSYNC.RECONVERGENT B0 ;  /* 0x0000000000007941 */ /* 0x000fea0003800200 */
.L_x_115:
        /* <DEDUP_REMOVED lines=15> */
.L_x_120:
[----:B------:R-:W-:Y:S05]  /*8310*/  BSYNC B0 ;  /* 0x0000000000007941 */ /* 0x000fea0003800000 */
.L_x_119:
        /* <DEDUP_REMOVED lines=19> */
.L_x_118:
[----:B------:R-:W-:Y:S05]  /*8450*/  BSYNC B1 ;  /* 0x0000000000017941 */ /* 0x000fea0003800000 */
.L_x_117:
        /* <DEDUP_REMOVED lines=21> */
.L_x_122:
[----:B------:R-:W-:Y:S01]  /*85b0*/  ISETP.NE.AND P0, PT, R110, RZ, PT ;  /* 0x000000ff6e00720c */ /* 0x000fe20003f05270 */
[----:B------:R-:W-:Y:S05]  /*85c0*/  WARPSYNC.ALL ;  /* 0x0000000000007948 */ /* 0x000fea0003800000 */
[----:B------:R-:W-:Y:S01]  /*85d0*/  R2UR UR4, R48 ;  /* 0x00000000300472ca */ /* 0x000fe200000e0000 */
[----:B------:R-:W-:Y:S01]  /*85e0*/  BSSY.RECONVERGENT B0, `(.L_x_123) ;  /* 0x000009c000007945 */ /* 0x000fe20003800200 */
[-C--:B------:R-:W-:Y:S02]  /*85f0*/  F2FP.F16.E4M3.UNPACK_B R2, R80.reuse ;  /* 0x00000050ff02723e */ /* 0x080fe400020006ff */
[----:B------:R-:W-:Y:S02]  /*8600*/  F2FP.F16.E4M3.UNPACK_B R80, R80.H1 ;  /* 0x00000050ff50723e */ /* 0x000fe400030006ff */
[-C--:B------:R-:W-:Y:S01]  /*8610*/  F2FP.F16.E4M3.UNPACK_B R51, R81.reuse ;  /* 0x00000051ff33723e */ /* 0x080fe200020006ff */
[--C-:B------:R-:W-:Y:S01]  /*8620*/  HADD2.F32 R0, -RZ, R2.reuse.H0_H0 ;  /* 0x20000002ff007230 */ /* 0x100fe20000004100 */
[----:B------:R-:W-:Y:S01]  /*8630*/  F2FP.F16.E4M3.UNPACK_B R81, R81.H1 ;  /* 0x00000051ff51723e */ /* 0x000fe200030006ff */
[----:B------:R-:W-:Y:S01]  /*8640*/  HADD2.F32 R2, -RZ, R2.H1_H1 ;  /* 0x30000002ff027230 */ /* 0x000fe20000004100 */
[-C--:B------:R-:W-:Y:S01]  /*8650*/  F2FP.F16.E4M3.UNPACK_B R55, R82.reuse ;  /* 0x00000052ff37723e */ /* 0x080fe200020006ff */
[--C-:B------:R-:W-:Y:S01]  /*8660*/  HADD2.F32 R3, -RZ, R80.reuse.H0_H0 ;  /* 0x20000050ff037230 */ /* 0x100fe20000004100 */
[----:B------:R-:W-:Y:S01]  /*8670*/  F2FP.F16.E4M3.UNPACK_B R82, R82.H1 ;  /* 0x00000052ff52723e */ /* 0x000fe200030006ff */
[----:B-1----:R-:W-:Y:S01]  /*8680*/  LDTM.16dp32bit_t0_t15.x32 R4, tmem[UR4+0xc0] ;  /* 0x0000c004000479ee */ /* 0x002fe20008a80000 */
[----:B------:R-:W1:Y:S01]  /*8690*/  LDTM.16dp32bit_t16_t31.x32 R4, tmem[UR4+0xe0] ;  /* 0x0000e004000479ee */ /* 0x000e620008aa0000 */
[----:B------:R-:W-:Y:S01]  /*86a0*/  NOP ;  /* 0x0000000000007918 */ /* 0x000fe20000000000 */
[--C-:B------:R-:W-:Y:S01]  /*86b0*/  HADD2.F32 R50, -RZ, R51.reuse.H0_H0 ;  /* 0x20000033ff327230 */ /* 0x100fe20000004100 */
[----:B------:R-:W-:Y:S01]  /*86c0*/  R2UR UR5, R113 ;  /* 0x00000000710572ca */ /* 0x000fe200000e0000 */
[----:B------:R-:W-:Y:S01]  /*86d0*/  HADD2.F32 R51, -RZ, R51.H1_H1 ;  /* 0x30000033ff337230 */ /* 0x000fe20000004100 */
[----:B------:R-:W-:Y:S01]  /*86e0*/  F2FP.F16.E4M3.UNPACK_B R59, R83 ;  /* 0x00000053ff3b723e */ /* 0x000fe200020006ff */
[--C-:B------:R-:W-:Y:S01]  /*86f0*/  HADD2.F32 R54, -RZ, R55.reuse.H0_H0 ;  /* 0x20000037ff367230 */ /* 0x100fe20000004100 */
[----:B------:R-:W-:Y:S01]  /*8700*/  F2FP.F16.E4M3.UNPACK_B R63, R84 ;  /* 0x00000054ff3f723e */ /* 0x000fe200020006ff */
[----:B------:R-:W-:Y:S01]  /*8710*/  HADD2.F32 R55, -RZ, R55.H1_H1 ;  /* 0x30000037ff377230 */ /* 0x000fe20000004100 */
[----:B------:R-:W-:Y:S01]  /*8720*/  F2FP.F16.E4M3.UNPACK_B R67, R85 ;  /* 0x00000055ff43723e */ /* 0x000fe200020006ff */
[--C-:B------:R-:W-:Y:S01]  /*8730*/  HADD2.F32 R58, -RZ, R59.reuse.H0_H0 ;  /* 0x2000003bff3a7230 */ /* 0x100fe20000004100 */
[----:B------:R-:W-:Y:S01]  /*8740*/  F2FP.F16.E4M3.UNPACK_B R71, R86 ;  /* 0x00000056ff47723e */ /* 0x000fe200020006ff */
[----:B------:R-:W-:Y:S01]  /*8750*/  HADD2.F32 R59, -RZ, R59.H1_H1 ;  /* 0x3000003bff3b7230 */ /* 0x000fe20000004100 */
[----:B------:R-:W-:Y:S01]  /*8760*/  F2FP.F16.E4M3.UNPACK_B R74, R87 ;  /* 0x00000057ff4a723e */ /* 0x000fe200020006ff */
[--C-:B------:R-:W-:Y:S01]  /*8770*/  HADD2.F32 R62, -RZ, R63.reuse.H0_H0 ;  /* 0x2000003fff3e7230 */ /* 0x100fe20000004100 */
[----:B------:R-:W-:Y:S01]  /*8780*/  F2FP.F16.E4M3.UNPACK_B R83, R83.H1 ;  /* 0x00000053ff53723e */ /* 0x000fe200030006ff */
[----:B------:R-:W-:Y:S01]  /*8790*/  UIADD3 UR5, UPT, UPT, UR5, 0xe0, URZ ;  /* 0x000000e005057890 */ /* 0x000fe2000fffe0ff */
[----:B------:R-:W-:Y:S01]  /*87a0*/  HADD2.F32 R63, -RZ, R63.H1_H1 ;  /* 0x3000003fff3f7230 */ /* 0x000fe20000004100 */
[----:B------:R-:W-:Y:S01]  /*87b0*/  F2FP.F16.E4M3.UNPACK_B R84, R84.H1 ;  /* 0x00000054ff54723e */ /* 0x000fe200030006ff */
[--C-:B------:R-:W-:Y:S01]  /*87c0*/  HADD2.F32 R66, -RZ, R67.reuse.H0_H0 ;  /* 0x20000043ff427230 */ /* 0x100fe20000004100 */
[----:B------:R-:W-:Y:S01]  /*87d0*/  UPRMT UR5, UR37, 0x654, UR5 ;  /* 0x0000065425057896 */ /* 0x000fe20008000005 */
[----:B------:R-:W-:Y:S01]  /*87e0*/  HADD2.F32 R67, -RZ, R67.H1_H1 ;  /* 0x30000043ff437230 */ /* 0x000fe20000004100 */
[----:B------:R-:W-:Y:S01]  /*87f0*/  F2FP.F16.E4M3.UNPACK_B R85, R85.H1 ;  /* 0x00000055ff55723e */ /* 0x000fe200030006ff */
[--C-:B------:R-:W-:Y:S02]  /*8800*/  HADD2.F32 R70, -RZ, R71.reuse.H0_H0 ;  /* 0x20000047ff467230 */ /* 0x100fe40000004100 */
[C---:B-1----:R-:W-:Y:S01]  /*8810*/  FMUL R4, R47.reuse, R4 ;  /* 0x000000042f047220 */ /* 0x042fe20000400000 */
[C---:B------:R-:W-:Y:S01]  /*8820*/  FMUL R5, R47.reuse, R5 ;  /* 0x000000052f057220 */ /* 0x040fe20000400000 */
[C---:B------:R-:W-:Y:S01]  /*8830*/  FMUL R8, R47.reuse, R8 ;  /* 0x000000082f087220 */ /* 0x040fe20000400000 */
[----:B------:R-:W-:Y:S01]  /*8840*/  FMUL R9, R47, R9 ;  /* 0x000000092f097220 */ /* 0x000fe20000400000 */
[C---:B------:R-:W-:Y:S01]  /*8850*/  FFMA R4, R49.reuse, R0, R4 ;  /* 0x0000000031047223 */ /* 0x040fe20000000004 */
[----:B------:R-:W-:Y:S01]  /*8860*/  SYNCS.ARRIVE.TRANS64.RED.A1T0 RZ, [UR5], RZ ;  /* 0x000000ffffff79a7 */ /* 0x000fe20008100405 */
        /* <DEDUP_REMOVED lines=8> */
[----:B------:R-:W-:Y:S02]  /*88f0*/  HADD2.F32 R71, -RZ, R71.H1_H1 ;  /* 0x30000047ff477230 */ /* 0x000fe40000004100 */
[C---:B------:R-:W-:Y:S01]  /*8900*/  FMUL R25, R47.reuse, R30 ;  /* 0x0000001e2f197220 */ /* 0x040fe20000400000 */
[C---:B------:R-:W-:Y:S01]  /*8910*/  FMUL R30, R47.reuse, R35 ;  /* 0x000000232f1e7220 */ /* 0x040fe20000400000 */
[----:B------:R-:W-:Y:S02]  /*8920*/  HADD2.F32 R48, -RZ, R80.H1_H1 ;  /* 0x30000050ff307230 */ /* 0x000fe40000004100 */
[C---:B------:R-:W-:Y:S01]  /*8930*/  FMUL R6, R47.reuse, R6 ;  /* 0x000000062f067220 */ /* 0x040fe20000400000 */
[C---:B------:R-:W-:Y:S01]  /*8940*/  FMUL R7, R47.reuse, R7 ;  /* 0x000000072f077220 */ /* 0x040fe20000400000 */
[--C-:B------:R-:W-:Y:S02]  /*8950*/  HADD2.F32 R52, -RZ, R81.reuse.H0_H0 ;  /* 0x20000051ff347230 */ /* 0x100fe40000004100 */
[----:B------:R-:W-:Y:S01]  /*8960*/  FMUL R10, R47, R10 ;  /* 0x0000000a2f0a7220 */ /* 0x000fe20000400000 */
[C---:B------:R-:W-:Y:S01]  /*8970*/  FFMA R6, R49.reuse, R3, R6 ;  /* 0x0000000331067223 */ /* 0x040fe20000000006 */
[----:B------:R-:W-:Y:S02]  /*8980*/  HADD2.F32 R53, -RZ, R81.H1_H1 ;  /* 0x30000051ff357230 */ /* 0x000fe40000004100 */
[C---:B------:R-:W-:Y:S01]  /*8990*/  FFMA R7, R49.reuse, R48, R7 ;  /* 0x0000003031077223 */ /* 0x040fe20000000007 */
[C---:B------:R-:W-:Y:S01]  /*89a0*/  FFMA R8, R49.reuse, R50, R8 ;  /* 0x0000003231087223 */ /* 0x040fe20000000008 */
[C---:B------:R-:W-:Y:S01]  /*89b0*/  FFMA R9, R49.reuse, R51, R9 ;  /* 0x0000003331097223 */ /* 0x040fe20000000009 */
[----:B------:R-:W-:Y:S01]  /*89c0*/  FFMA R10, R49, R52, R10 ;  /* 0x00000034310a7223 */ /* 0x000fe2000000000a */
[--C-:B------:R-:W-:Y:S01]  /*89d0*/  HADD2.F32 R48, -RZ, R74.reuse.H0_H0 ;  /* 0x2000004aff307230 */ /* 0x100fe20000004100 */
[----:B------:R-:W-:Y:S01]  /*89e0*/  F2FP.SATFINITE.E4M3.F32.PACK_AB_MERGE_C R77, R7, R6, RZ ;  /* 0x00000006074d723e */ /* 0x000fe200048070ff */
[C---:B------:R-:W-:Y:S01]  /*89f0*/  FMUL R7, R47.reuse, R24 ;  /* 0x000000182f077220 */ /* 0x040fe20000400000 */
[C---:B------:R-:W-:Y:S01]  /*8a00*/  FMUL R24, R47.reuse, R29 ;  /* 0x0000001d2f187220 */ /* 0x040fe20000400000 */
[C---:B------:R-:W-:Y:S01]  /*8a10*/  FMUL R29, R47.reuse, R34 ;  /* 0x000000222f1d7220 */ /* 0x040fe20000400000 */
[----:B------:R-:W-:Y:S02]  /*8a20*/  HADD2.F32 R74, -RZ, R74.H1_H1 ;  /* 0x3000004aff4a7230 */ /* 0x000fe40000004100 */
[C---:B------:R-:W-:Y:S01]  /*8a30*/  FMUL R11, R47.reuse, R11 ;  /* 0x0000000b2f0b7220 */ /* 0x040fe20000400000 */
[--C-:B------:R-:W-:Y:S02]  /*8a40*/  HADD2.F32 R56, -RZ, R82.reuse.H0_H0 ;  /* 0x20000052ff387230 */ /* 0x100fe40000004100 */
[----:B------:R-:W-:Y:S01]  /*8a50*/  FMUL R14, R47, R14 ;  /* 0x0000000e2f0e7220 */ /* 0x000fe20000400000 */
[----:B------:R-:W-:Y:S02]  /*8a60*/  HADD2.F32 R57, -RZ, R82.H1_H1 ;  /* 0x30000052ff397230 */ /* 0x000fe40000004100 */
[C---:B------:R-:W-:Y:S01]  /*8a70*/  FFMA R11, R49.reuse, R53, R11 ;  /* 0x00000035310b7223 */ /* 0x040fe2000000000b */
[----:B------:R-:W-:Y:S01]  /*8a80*/  F2FP.F16.E4M3.UNPACK_B R86, R86.H1 ;  /* 0x00000056ff56723e */ /* 0x000fe200030006ff */
[C---:B------:R-:W-:Y:S01]  /*8a90*/  FFMA R12, R49.reuse, R54, R12 ;  /* 0x00000036310c7223 */ /* 0x040fe2000000000c */
[C---:B------:R-:W-:Y:S01]  /*8aa0*/  FFMA R13, R49.reuse, R55, R13 ;  /* 0x00000037310d7223 */ /* 0x040fe2000000000d */
[----:B------:R-:W-:Y:S01]  /*8ab0*/  F2FP.F16.E4M3.UNPACK_B R87, R87.H1 ;  /* 0x00000057ff57723e */ /* 0x000fe200030006ff */
[----:B------:R-:W-:Y:S01]  /*8ac0*/  FFMA R14, R49, R56, R14 ;  /* 0x00000038310e7223 */ /* 0x000fe2000000000e */
[----:B------:R-:W-:Y:S01]  /*8ad0*/  F2FP.SATFINITE.E4M3.F32.PACK_AB_MERGE_C R10, R11, R10, RZ ;  /* 0x0000000a0b0a723e */ /* 0x000fe200048070ff */
[C---:B------:R-:W-:Y:S01]  /*8ae0*/  FMUL R15, R47.reuse, R15 ;  /* 0x0000000f2f0f7220 */ /* 0x040fe20000400000 */
[--C-:B------:R-:W-:Y:S02]  /*8af0*/  HADD2.F32 R60, -RZ, R83.reuse.H0_H0 ;  /* 0x20000053ff3c7230 */ /* 0x100fe40000004100 */
[----:B------:R-:W-:Y:S01]  /*8b00*/  FMUL R18, R47, R18 ;  /* 0x000000122f127220 */ /* 0x000fe20000400000 */
[----:B------:R-:W-:Y:S02]  /*8b10*/  HADD2.F32 R61, -RZ, R83.H1_H1 ;  /* 0x30000053ff3d7230 */ /* 0x000fe40000004100 */
[----:B------:R-:W-:Y:S01]  /*8b20*/  FFMA R15, R49, R57, R15 ;  /* 0x00000039310f7223 */ /* 0x000fe2000000000f */
[----:B------:R-:W-:Y:S01]  /*8b30*/  IADD3 R45, PT, PT, R45, 0x1, RZ ;  /* 0x000000012d2d7810 */ /* 0x000fe20007ffe0ff */
[C---:B------:R-:W-:Y:S01]  /*8b40*/  FFMA R16, R49.reuse, R58, R16 ;  /* 0x0000003a31107223 */ /* 0x040fe20000000010 */
        /* <DEDUP_REMOVED lines=8> */
[C---:B------:R-:W-:Y:S01]  /*8bd0*/  FFMA R0, R49.reuse, R62, R0 ;  /* 0x0000003e31007223 */ /* 0x040fe20000000000 */
[C---:B------:R-:W-:Y:S01]  /*8be0*/  FFMA R2, R49.reuse, R63, R2 ;  /* 0x0000003f31027223 */ /* 0x040fe20000000002 */
[--C-:B------:R-:W-:Y:S02]  /*8bf0*/  HADD2.F32 R68, -RZ, R85.reuse.H0_H0 ;  /* 0x20000055ff447230 */ /* 0x100fe40000004100 */
[----:B------:R-:W-:Y:S01]  /*8c00*/  FFMA R3, R49, R64, R3 ;  /* 0x0000004031037223 */ /* 0x000fe20000000003 */
[----:B------:R-:W-:Y:S02]  /*8c10*/  HADD2.F32 R69, -RZ, R85.H1_H1 ;  /* 0x30000055ff457230 */ /* 0x000fe40000004100 */
[C---:B------:R-:W-:Y:S01]  /*8c20*/  FMUL R21, R47.reuse, R26 ;  /* 0x0000001a2f157220 */ /* 0x040fe20000400000 */
[----:B------:R-:W-:Y:S01]  /*8c30*/  FMUL R22, R47, R27 ;  /* 0x0000001b2f167220 */ /* 0x000fe20000400000 */
[C---:B------:R-:W-:Y:S01]  /*8c40*/  FFMA R6, R49.reuse, R65, R6 ;  /* 0x0000004131067223 */ /* 0x040fe20000000006 */
[----:B------:R-:W-:Y:S01]  /*8c50*/  FFMA R7, R49, R66, R7 ;  /* 0x0000004231077223 */ /* 0x000fe20000000007 */
[----:B------:R-:W-:Y:S01]  /*8c60*/  FMUL R23, R47, R28 ;  /* 0x0000001c2f177220 */ /* 0x000fe20000400000 */
[C---:B------:R-:W-:Y:S01]  /*8c70*/  FFMA R20, R49.reuse, R67, R20 ;  /* 0x0000004331147223 */ /* 0x040fe20000000014 */
[--C-:B------:R-:W-:Y:S02]  /*8c80*/  HADD2.F32 R72, -RZ, R86.reuse.H0_H0 ;  /* 0x20000056ff487230 */ /* 0x100fe40000004100 */
[C---:B------:R-:W-:Y:S01]  /*8c90*/  FFMA R21, R49.reuse, R68, R21 ;  /* 0x0000004431157223 */ /* 0x040fe20000000015 */
[----:B------:R-:W-:Y:S02]  /*8ca0*/  HADD2.F32 R73, -RZ, R86.H1_H1 ;  /* 0x30000056ff497230 */ /* 0x000fe40000004100 */
[----:B------:R-:W-:Y:S01]  /*8cb0*/  FFMA R22, R49, R69, R22 ;  /* 0x0000004531167223 */ /* 0x000fe20000000016 */
[C---:B------:R-:W-:Y:S01]  /*8cc0*/  FMUL R26, R47.reuse, R31 ;  /* 0x0000001f2f1a7220 */ /* 0x040fe20000400000 */
[----:B------:R-:W-:Y:S01]  /*8cd0*/  FMUL R27, R47, R32 ;  /* 0x000000202f1b7220 */ /* 0x000fe20000400000 */
[----:B------:R-:W-:Y:S01]  /*8ce0*/  FFMA R23, R49, R70, R23 ;  /* 0x0000004631177223 */ /* 0x000fe20000000017 */
[----:B------:R-:W-:Y:S01]  /*8cf0*/  FMUL R28, R47, R33 ;  /* 0x000000212f1c7220 */ /* 0x000fe20000400000 */
[C---:B------:R-:W-:Y:S01]  /*8d00*/  FFMA R24, R49.reuse, R71, R24 ;  /* 0x0000004731187223 */ /* 0x040fe20000000018 */
[--C-:B------:R-:W-:Y:S02]  /*8d10*/  HADD2.F32 R75, -RZ, R87.reuse.H0_H0 ;  /* 0x20000057ff4b7230 */ /* 0x100fe40000004100 */
[C---:B------:R-:W-:Y:S01]  /*8d20*/  FFMA R25, R49.reuse, R72, R25 ;  /* 0x0000004831197223 */ /* 0x040fe20000000019 */
[----:B------:R-:W-:Y:S02]  /*8d30*/  HADD2.F32 R76, -RZ, R87.H1_H1 ;  /* 0x30000057ff4c7230 */ /* 0x000fe40000004100 */
[----:B------:R-:W-:Y:S01]  /*8d40*/  FFMA R26, R49, R73, R26 ;  /* 0x00000049311a7223 */ /* 0x000fe2000000001a */
[----:B------:R-:W-:Y:S01]  /*8d50*/  F2FP.SATFINITE.E4M3.F32.PACK_AB_MERGE_C R14, R15, R14, RZ ;  /* 0x0000000e0f0e723e */ /* 0x000fe200048070ff */
[----:B------:R-:W-:Y:S01]  /*8d60*/  FFMA R27, R49, R48, R27 ;  /* 0x00000030311b7223 */ /* 0x000fe2000000001b */
[----:B------:R-:W-:Y:S01]  /*8d70*/  F2FP.SATFINITE.E4M3.F32.PACK_AB_MERGE_C R18, R19, R18, RZ ;  /* 0x000000121312723e */ /* 0x000fe200048070ff */
[C---:B------:R-:W-:Y:S01]  /*8d80*/  FFMA R28, R49.reuse, R74, R28 ;  /* 0x0000004a311c7223 */ /* 0x040fe2000000001c */
[C---:B------:R-:W-:Y:S01]  /*8d90*/  FFMA R29, R49.reuse, R75, R29 ;  /* 0x0000004b311d7223 */ /* 0x040fe2000000001d */
[----:B------:R-:W-:Y:S01]  /*8da0*/  FFMA R30, R49, R76, R30 ;  /* 0x0000004c311e7223 */ /* 0x000fe2000000001e */
[----:B------:R-:W-:Y:S02]  /*8db0*/  F2FP.SATFINITE.E4M3.F32.PACK_AB_MERGE_C R32, R5, R4, R77 ;  /* 0x000000040520723e */ /* 0x000fe4000480704d */
[----:B------:R-:W-:Y:S02]  /*8dc0*/  F2FP.SATFINITE.E4M3.F32.PACK_AB_MERGE_C R33, R9, R8, R10 ;  /* 0x000000080921723e */ /* 0x000fe4000480700a */
        /* <DEDUP_REMOVED lines=10> */
[----:B------:R-:W-:Y:S05]  /*8e70*/  F2FP.SATFINITE.E4M3.F32.PACK_AB_MERGE_C R7, R28, R27, R29 ;  /* 0x0000001b1c07723e */ /* 0x000fea000480701d */
        /* <DEDUP_REMOVED lines=18> */
.L_x_124:
[----:B------:R-:W-:Y:S05]  /*8fa0*/  BSYNC.RECONVERGENT B0 ;  /* 0x0000000000007941 */ /* 0x000fea0003800200 */
.L_x_123:
[----:B------:R-:W-:Y:S01]  /*8fb0*/  BAR.SYNC.DEFER_BLOCKING 0x1, 0x80 ;  /* 0x0042000000007b1d */ /* 0x000fe20000010000 */
[----:B------:R-:W-:Y:S01]  /*8fc0*/  ISETP.NE.AND P2, PT, R111, RZ, PT ;  /* 0x000000ff6f00720c */ /* 0x000fe20003f45270 */
[----:B------:R-:W-:Y:S01]  /*8fd0*/  IMAD.IADD R14, R43, 0x1, R94 ;  /* 0x000000012b0e7824 */ /* 0x000fe200078e025e */
[----:B------:R-:W-:Y:S01]  /*8fe0*/  ISETP.NE.AND P0, PT, R112, 0x2, PT ;  /* 0x000000027000780c */ /* 0x000fe20003f05270 */
[----:B------:R-:W-:Y:S01]  /*8ff0*/  IMAD.IADD R15, R44, 0x1, R95 ;  /* 0x000000012c0f7824 */ /* 0x000fe200078e025f */
[----:B------:R-:W-:Y:S02]  /*9000*/  ISETP.NE.AND P1, PT, R45, 0x4, PT ;  /* 0x000000042d00780c */ /* 0x000fe40003f25270 */
[----:B------:R-:W-:Y:S02]  /*9010*/  SEL R2, RZ, 0x1, P0 ;  /* 0x00000001ff027807 */ /* 0x000fe40000000000 */
[----:B------:R-:W-:Y:S02]  /*9020*/  SEL R0, RZ, 0x1, P1 ;  /* 0x00000001ff007807 */ /* 0x000fe40000800000 */
[----:B------:R-:W-:Y:S02]  /*9030*/  LOP3.LUT R106, R106, R2, RZ, 0x3c, !PT ;  /* 0x000000026a6a7212 */ /* 0x000fe400078e3cff */
[----:B------:R-:W-:Y:S02]  /*9040*/  LOP3.LUT R107, R107, R0, RZ, 0x3c, !PT ;  /* 0x000000006b6b7212 */ /* 0x000fe400078e3cff */
[----:B------:R-:W-:Y:S02]  /*9050*/  @P2 R2UR UR36, R103 ;  /* 0x00000000672422ca */ /* 0x000fe400000e0000 */
[----:B------:R-:W-:Y:S02]  /*9060*/  SEL R112, R112, RZ, P0 ;  /* 0x000000ff70707207 */ /* 0x000fe40000000000 */
[----:B------:R-:W-:Y:S01]  /*9070*/  SEL R45, R45, RZ, P1 ;  /* 0x000000ff2d2d7207 */ /* 0x000fe20000800000 */
[----:B------:R-:W-:Y:S10]  /*9080*/  @P2 BRA `(.L_x_125) ;  /* 0xffffffbc00382947 */ /* 0x000ff4000383ffff */
[----:B------:R-:W-:Y:S05]  /*9090*/  EXIT ;  /* 0x000000000000794d */ /* 0x000fea0003800000 */
.L_x_19:
[----:B--2---:R2:W1:Y:S02]  /*90a0*/  SYNCS.PHASECHK.TRANS64.TRYWAIT P0, [R2+URZ+0x110], R3 ;  /* 0x00011003020075a7 */ /* 0x00446400080011ff */
[----:B-1----:R-:W-:Y:S05]  /*90b0*/  @!P0 NANOSLEEP.SYNCS 0x989680 ;  /* 0x009896800000895d */ /* 0x002fea0003900000 */
[----:B------:R-:W1:Y:S02]  /*90c0*/  @!P0 SYNCS.PHASECHK.TRANS64 P0, [R2+URZ+0x110], R3 ;  /* 0x00011003020085a7 */ /* 0x000e6400080010ff */
[----:B-1----:R-:W-:Y:S05]  /*90d0*/  @!P0 BRA `(.L_x_19) ;  /* 0xfffffffc00f08947 */ /* 0x002fea000383ffff */
[----:B------:R-:W-:Y:S05]  /*90e0*/  BRA `(.L_x_126) ;  /* 0xffffff8400447947 */ /* 0x000fea000383ffff */
.L_x_22:
[----:B-1----:R-:W-:-:S07]  /*90f0*/  MOV R2, UR33 ;  /* 0x0000002100027c02 */ /* 0x002fce0008000f00 */
.L_x_127:
[----:B-1----:R1:W2:Y:S02]  /*9100*/  SYNCS.PHASECHK.TRANS64.TRYWAIT P0, [R2+URZ+0x28], R4 ;  /* 0x00002804020075a7 */ /* 0x0022a400080011ff */
[----:B--2---:R-:W-:Y:S05]  /*9110*/  @!P0 NANOSLEEP.SYNCS 0x989680 ;  /* 0x009896800000895d */ /* 0x004fea0003900000 */
[----:B------:R-:W2:Y:S02]  /*9120*/  @!P0 SYNCS.PHASECHK.TRANS64 P0, [R2+URZ+0x28], R4 ;  /* 0x00002804020085a7 */ /* 0x000ea400080010ff */
[----:B--2---:R-:W-:Y:S05]  /*9130*/  @!P0 BRA `(.L_x_127) ;  /* 0xfffffffc00f08947 */ /* 0x004fea000383ffff */
[----:B------:R-:W-:Y:S05]  /*9140*/  BRA `(.L_x_21) ;  /* 0xffffff8400947947 */ /* 0x000fea000383ffff */
.L_x_28:
[----:B-1----:R-:W-:-:S07]  /*9150*/  MOV R2, UR17 ;  /* 0x0000001100027c02 */ /* 0x002fce0008000f00 */
.L_x_128:
[----:B-1----:R1:W2:Y:S02]  /*9160*/  SYNCS.PHASECHK.TRANS64.TRYWAIT P0, [R2+URZ+0x28], R4 ;  /* 0x00002804020075a7 */ /* 0x0022a400080011ff */
[----:B--2---:R-:W-:Y:S05]  /*9170*/  @!P0 NANOSLEEP.SYNCS 0x989680 ;  /* 0x009896800000895d */ /* 0x004fea0003900000 */
[----:B------:R-:W2:Y:S02]  /*9180*/  @!P0 SYNCS.PHASECHK.TRANS64 P0, [R2+URZ+0x28], R4 ;  /* 0x00002804020085a7 */ /* 0x000ea400080010ff */
[----:B--2---:R-:W-:Y:S05]  /*9190*/  @!P0 BRA `(.L_x_128) ;  /* 0xfffffffc00f08947 */ /* 0x004fea000383ffff */
[----:B------:R-:W-:Y:S05]  /*91a0*/  BRA `(.L_x_27) ;  /* 0xffffff88003c7947 */ /* 0x000fea000383ffff */
.L_x_32:
[----:B-1----:R1:W2:Y:S02]  /*91b0*/  SYNCS.PHASECHK.TRANS64.TRYWAIT P0, [R2+URZ+0xa0], R3 ;  /* 0x0000a003020075a7 */ /* 0x0022a400080011ff */
[----:B--2---:R-:W-:Y:S05]  /*91c0*/  @!P0 NANOSLEEP.SYNCS 0x989680 ;  /* 0x009896800000895d */ /* 0x004fea0003900000 */
[----:B------:R-:W2:Y:S02]  /*91d0*/  @!P0 SYNCS.PHASECHK.TRANS64 P0, [R2+URZ+0xa0], R3 ;  /* 0x0000a003020085a7 */ /* 0x000ea400080010ff */
[----:B--2---:R-:W-:Y:S05]  /*91e0*/  @!P0 BRA `(.L_x_32) ;  /* 0xfffffffc00f08947 */ /* 0x004fea000383ffff */
[----:B------:R-:W-:Y:S05]  /*91f0*/  BRA `(.L_x_129) ;  /* 0xffffff8800cc7947 */ /* 0x000fea000383ffff */
.L_x_36:
[----:B----4-:R-:W-:-:S07]  /*9200*/  MOV R0, UR5 ;  /* 0x0000000500007c02 */ /* 0x010fce0008000f00 */
.L_x_130:
[----:B-1----:R1:W2:Y:S02]  /*9210*/  SYNCS.PHASECHK.TRANS64.TRYWAIT P0, [R0+URZ], R2 ;  /* 0x00000002000075a7 */ /* 0x0022a400080011ff */
[----:B--2---:R-:W-:Y:S05]  /*9220*/  @!P0 NANOSLEEP.SYNCS 0x989680 ;  /* 0x009896800000895d */ /* 0x004fea0003900000 */
[----:B------:R-:W2:Y:S02]  /*9230*/  @!P0 SYNCS.PHASECHK.TRANS64 P0, [R0+URZ], R2 ;  /* 0x00000002000085a7 */ /* 0x000ea400080010ff */
[----:B--2---:R-:W-:Y:S05]  /*9240*/  @!P0 BRA `(.L_x_130) ;  /* 0xfffffffc00f08947 */ /* 0x004fea000383ffff */
[----:B------:R-:W-:Y:S05]  /*9250*/  BRA `(.L_x_131) ;  /* 0xffffff90003c7947 */ /* 0x000fea000383ffff */
.L_x_37:
[----:B----4-:R-:W-:-:S07]  /*9260*/  MOV R0, UR5 ;  /* 0x0000000500007c02 */ /* 0x010fce0008000f00 */
.L_x_132:
[----:B-1----:R1:W2:Y:S02]  /*9270*/  SYNCS.PHASECHK.TRANS64.TRYWAIT P0, [R0+URZ], R3 ;  /* 0x00000003000075a7 */ /* 0x0022a400080011ff */
[----:B--2---:R-:W-:Y:S05]  /*9280*/  @!P0 NANOSLEEP.SYNCS 0x989680 ;  /* 0x009896800000895d */ /* 0x004fea0003900000 */
[----:B------:R-:W2:Y:S02]  /*9290*/  @!P0 SYNCS.PHASECHK.TRANS64 P0, [R0+URZ], R3 ;  /* 0x00000003000085a7 */ /* 0x000ea400080010ff */
[----:B--2---:R-:W-:Y:S05]  /*92a0*/  @!P0 BRA `(.L_x_132) ;  /* 0xfffffffc00f08947 */ /* 0x004fea000383ffff */
[----:B------:R-:W-:Y:S05]  /*92b0*/  BRA `(.L_x_133) ;  /* 0xffffff9000487947 */ /* 0x000fea000383ffff */
.L_x_38:
[----:B----4-:R-:W-:-:S07]  /*92c0*/  MOV R0, UR5 ;  /* 0x0000000500007c02 */ /* 0x010fce0008000f00 */
.L_x_134:
[----:B-1----:R1:W2:Y:S02]  /*92d0*/  SYNCS.PHASECHK.TRANS64.TRYWAIT P0, [R0+URZ], R3 ;  /* 0x00000003000075a7 */ /* 0x0022a400080011ff */
[----:B--2---:R-:W-:Y:S05]  /*92e0*/  @!P0 NANOSLEEP.SYNCS 0x989680 ;  /* 0x009896800000895d */ /* 0x004fea0003900000 */
[----:B------:R-:W2:Y:S02]  /*92f0*/  @!P0 SYNCS.PHASECHK.TRANS64 P0, [R0+URZ], R3 ;  /* 0x00000003000085a7 */ /* 0x000ea400080010ff */
[----:B--2---:R-:W-:Y:S05]  /*9300*/  @!P0 BRA `(.L_x_134) ;  /* 0xfffffffc00f08947 */ /* 0x004fea000383ffff */
[----:B------:R-:W-:Y:S05]  /*9310*/  BRA `(.L_x_135) ;  /* 0xffffff9000547947 */ /* 0x000fea000383ffff */
.L_x_39:
[----:B----4-:R-:W-:-:S07]  /*9320*/  MOV R0, UR5 ;  /* 0x0000000500007c02 */ /* 0x010fce0008000f00 */
.L_x_136:
[----:B-1----:R1:W2:Y:S02]  /*9330*/  SYNCS.PHASECHK.TRANS64.TRYWAIT P0, [R0+URZ], R3 ;  /* 0x00000003000075a7 */ /* 0x0022a400080011ff */
[----:B--2---:R-:W-:Y:S05]  /*9340*/  @!P0 NANOSLEEP.SYNCS 0x989680 ;  /* 0x009896800000895d */ /* 0x004fea0003900000 */
[----:B------:R-:W2:Y:S02]  /*9350*/  @!P0 SYNCS.PHASECHK.TRANS64 P0, [R0+URZ], R3 ;  /* 0x00000003000085a7 */ /* 0x000ea400080010ff */
[----:B--2---:R-:W-:Y:S05]  /*9360*/  @!P0 BRA `(.L_x_136) ;  /* 0xfffffffc00f08947 */ /* 0x004fea000383ffff */
[----:B------:R-:W-:Y:S05]  /*9370*/  BRA `(.L_x_137) ;  /* 0xffffff9000607947 */ /* 0x000fea000383ffff */
.L_x_42:
[----:B-1----:R1:W2:Y:S02]  /*9380*/  SYNCS.PHASECHK.TRANS64.TRYWAIT P0, [R0+URZ+0x100], R4 ;  /* 0x00010004000075a7 */ /* 0x0022a400080011ff */
[----:B--2---:R-:W-:Y:S05]  /*9390*/  @!P0 NANOSLEEP.SYNCS 0x989680 ;  /* 0x009896800000895d */ /* 0x004fea0003900000 */
[----:B------:R-:W2:Y:S02]  /*93a0*/  @!P0 SYNCS.PHASECHK.TRANS64 P0, [R0+URZ+0x100], R4 ;  /* 0x00010004000085a7 */ /* 0x000ea400080010ff */
[----:B--2---:R-:W-:Y:S05]  /*93b0*/  @!P0 BRA `(.L_x_42) ;  /* 0xfffffffc00f08947 */ /* 0x004fea000383ffff */
[----:B------:R-:W-:Y:S05]  /*93c0*/  BRA `(.L_x_138) ;  /* 0xffffff9000bc7947 */ /* 0x000fea000383ffff */
.L_x_43:
[----:B------:R-:W-:-:S07]  /*93d0*/  MOV R0, UR5 ;  /* 0x0000000500007c02 */ /* 0x000fce0008000f00 */
.L_x_139:
[----:B-1----:R1:W2:Y:S02]  /*93e0*/  SYNCS.PHASECHK.TRANS64.TRYWAIT P0, [R0+URZ+0xb0], R5 ;  /* 0x0000b005000075a7 */ /* 0x0022a400080011ff */
[----:B--2---:R-:W-:Y:S05]  /*93f0*/  @!P0 NANOSLEEP.SYNCS 0x989680 ;  /* 0x009896800000895d */ /* 0x004fea0003900000 */
[----:B------:R-:W2:Y:S02]  /*9400*/  @!P0 SYNCS.PHASECHK.TRANS64 P0, [R0+URZ+0xb0], R5 ;  /* 0x0000b005000085a7 */ /* 0x000ea400080010ff */
[----:B--2---:R-:W-:Y:S05]  /*9410*/  @!P0 BRA `(.L_x_139) ;  /* 0xfffffffc00f08947 */ /* 0x004fea000383ffff */
[----:B------:R-:W-:Y:S05]  /*9420*/  BRA `(.L_x_140) ;  /* 0xffffff9000cc7947 */ /* 0x000fea000383ffff */
.L_x_44:
[----:B-1----:R1:W2:Y:S02]  /*9430*/  SYNCS.PHASECHK.TRANS64.TRYWAIT P1, [R0+URZ+0xa0], R4 ;  /* 0x0000a004000075a7 */ /* 0x0022a400080211ff */
[----:B--2---:R-:W-:Y:S05]  /*9440*/  @!P1 NANOSLEEP.SYNCS 0x989680 ;  /* 0x009896800000995d */ /* 0x004fea0003900000 */
[----:B------:R-:W2:Y:S02]  /*9450*/  @!P1 SYNCS.PHASECHK.TRANS64 P1, [R0+URZ+0xa0], R4 ;  /* 0x0000a004000095a7 */ /* 0x000ea400080210ff */
[----:B--2---:R-:W-:Y:S05]  /*9460*/  @!P1 BRA `(.L_x_44) ;  /* 0xfffffffc00f09947 */ /* 0x004fea000383ffff */
[----:B------:R-:W-:Y:S05]  /*9470*/  BRA `(.L_x_141) ;  /* 0xffffff9000fc7947 */ /* 0x000fea000383ffff */
.L_x_47:
[----:B------:R-:W-:-:S07]  /*9480*/  MOV R0, UR5 ;  /* 0x0000000500007c02 */ /* 0x000fce0008000f00 */
.L_x_142:
[----:B-1----:R1:W2:Y:S02]  /*9490*/  SYNCS.PHASECHK.TRANS64.TRYWAIT P0, [R0+URZ+0xb0], R2 ;  /* 0x0000b002000075a7 */ /* 0x0022a400080011ff */
[----:B--2---:R-:W-:Y:S05]  /*94a0*/  @!P0 NANOSLEEP.SYNCS 0x989680 ;  /* 0x009896800000895d */ /* 0x004fea0003900000 */
[----:B------:R-:W2:Y:S02]  /*94b0*/  @!P0 SYNCS.PHASECHK.TRANS64 P0, [R0+URZ+0xb0], R2 ;  /* 0x0000b002000085a7 */ /* 0x000ea400080010ff */
[----:B--2---:R-:W-:Y:S05]  /*94c0*/  @!P0 BRA `(.L_x_142) ;  /* 0xfffffffc00f08947 */ /* 0x004fea000383ffff */
[----:B------:R-:W-:Y:S05]  /*94d0*/  BRA `(.L_x_46) ;  /* 0xffffff9400507947 */ /* 0x000fea000383ffff */
.L_x_54:
[----:B-1----:R1:W2:Y:S02]  /*94e0*/  SYNCS.PHASECHK.TRANS64.TRYWAIT P1, [R0+URZ+0xa0], R2 ;  /* 0x0000a002000075a7 */ /* 0x0022a400080211ff */
[----:B--2---:R-:W-:Y:S05]  /*94f0*/  @!P1 NANOSLEEP.SYNCS 0x989680 ;  /* 0x009896800000995d */ /* 0x004fea0003900000 */
[----:B------:R-:W2:Y:S02]  /*9500*/  @!P1 SYNCS.PHASECHK.TRANS64 P1, [R0+URZ+0xa0], R2 ;  /* 0x0000a002000095a7 */ /* 0x000ea400080210ff */
[----:B--2---:R-:W-:Y:S05]  /*9510*/  @!P1 BRA `(.L_x_54) ;  /* 0xfffffffc00f09947 */ /* 0x004fea000383ffff */
[----:B------:R-:W-:Y:S05]  /*9520*/  BRA `(.L_x_143) ;  /* 0xffffff9800c07947 */ /* 0x000fea000383ffff */
.L_x_55:
[----:B------:R-:W-:-:S07]  /*9530*/  MOV R2, UR7 ;  /* 0x0000000700027c02 */ /* 0x000fce0008000f00 */
.L_x_144:
[----:B-1----:R1:W2:Y:S02]  /*9540*/  SYNCS.PHASECHK.TRANS64.TRYWAIT P0, [R2+URZ+0xe0], R0 ;  /* 0x0000e000020075a7 */ /* 0x0022a400080011ff */
[----:B--2---:R-:W-:Y:S05]  /*9550*/  @!P0 NANOSLEEP.SYNCS 0x989680 ;  /* 0x009896800000895d */ /* 0x004fea0003900000 */
[----:B------:R-:W2:Y:S02]  /*9560*/  @!P0 SYNCS.PHASECHK.TRANS64 P0, [R2+URZ+0xe0], R0 ;  /* 0x0000e000020085a7 */ /* 0x000ea400080010ff */
[----:B--2---:R-:W-:Y:S05]  /*9570*/  @!P0 BRA `(.L_x_144) ;  /* 0xfffffffc00f08947 */ /* 0x004fea000383ffff */
[----:B------:R-:W-:Y:S05]  /*9580*/  BRA `(.L_x_145) ;  /* 0xffffff9c00107947 */ /* 0x000fea000383ffff */
.L_x_58:
[----:B------:R-:W-:Y:S07]  /*9590*/  MOV R0, UR6 ;  /* 0x0000000600007c02 */ /* 0x000fee0008000f00 */
.L_x_146:
[----:B-1----:R1:W2:Y:S02]  /*95a0*/  SYNCS.PHASECHK.TRANS64.TRYWAIT P0, [R0+URZ], R2 ;  /* 0x00000002000075a7 */ /* 0x0022a400080011ff */
[----:B--2---:R-:W-:Y:S05]  /*95b0*/  @!P0 NANOSLEEP.SYNCS 0x989680 ;  /* 0x009896800000895d */ /* 0x004fea0003900000 */
[----:B------:R-:W2:Y:S02]  /*95c0*/  @!P0 SYNCS.PHASECHK.TRANS64 P0, [R0+URZ], R2 ;  /* 0x00000002000085a7 */ /* 0x000ea400080010ff */
[----:B--2---:R-:W-:Y:S05]  /*95d0*/  @!P0 BRA `(.L_x_146) ;  /* 0xfffffffc00f08947 */ /* 0x004fea000383ffff */
[----:B------:R-:W-:Y:S05]  /*95e0*/  BRA `(.L_x_57) ;  /* 0xffffff9c002c7947 */ /* 0x000fea000383ffff */
.L_x_61:
[----:B------:R-:W-:-:S07]  /*95f0*/  MOV R0, UR6 ;  /* 0x0000000600007c02 */ /* 0x000fce0008000f00 */
.L_x_147:
[----:B--2---:R2:W4:Y:S02]  /*9600*/  SYNCS.PHASECHK.TRANS64.TRYWAIT P0, [R0+URZ], R2 ;  /* 0x00000002000075a7 */ /* 0x00452400080011ff */
[----:B----4-:R-:W-:Y:S05]  /*9610*/  @!P0 NANOSLEEP.SYNCS 0x989680 ;  /* 0x009896800000895d */ /* 0x010fea0003900000 */
[----:B------:R-:W4:Y:S02]  /*9620*/  @!P0 SYNCS.PHASECHK.TRANS64 P0, [R0+URZ], R2 ;  /* 0x00000002000085a7 */ /* 0x000f2400080010ff */
[----:B----4-:R-:W-:Y:S05]  /*9630*/  @!P0 BRA `(.L_x_147) ;  /* 0xfffffffc00f08947 */ /* 0x010fea000383ffff */
[----:B------:R-:W-:Y:S05]  /*9640*/  BRA `(.L_x_148) ;  /* 0xffffffa000087947 */ /* 0x000fea000383ffff */
.L_x_62:
[----:B------:R-:W-:-:S07]  /*9650*/  MOV R0, UR6 ;  /* 0x0000000600007c02 */ /* 0x000fce0008000f00 */
.L_x_149:
[----:B-1----:R1:W2:Y:S02]  /*9660*/  SYNCS.PHASECHK.TRANS64.TRYWAIT P0, [R0+URZ], R3 ;  /* 0x00000003000075a7 */ /* 0x0022a400080011ff */
[----:B--2---:R-:W-:Y:S05]  /*9670*/  @!P0 NANOSLEEP.SYNCS 0x989680 ;  /* 0x009896800000895d */ /* 0x004fea0003900000 */
[----:B------:R-:W2:Y:S02]  /*9680*/  @!P0 SYNCS.PHASECHK.TRANS64 P0, [R0+URZ], R3 ;  /* 0x00000003000085a7 */ /* 0x000ea400080010ff */
[----:B--2---:R-:W-:Y:S05]  /*9690*/  @!P0 BRA `(.L_x_149) ;  /* 0xfffffffc00f08947 */ /* 0x004fea000383ffff */
[----:B------:R-:W-:Y:S05]  /*96a0*/  BRA `(.L_x_150) ;  /* 0xffffffa000147947 */ /* 0x000fea000383ffff */
.L_x_63:
[----:B------:R-:W-:-:S07]  /*96b0*/  MOV R0, UR6 ;  /* 0x0000000600007c02 */ /* 0x000fce0008000f00 */
.L_x_151:
[----:B-1----:R1:W2:Y:S02]  /*96c0*/  SYNCS.PHASECHK.TRANS64.TRYWAIT P0, [R0+URZ], R3 ;  /* 0x00000003000075a7 */ /* 0x0022a400080011ff */
[----:B--2---:R-:W-:Y:S05]  /*96d0*/  @!P0 NANOSLEEP.SYNCS 0x989680 ;  /* 0x009896800000895d */ /* 0x004fea0003900000 */
[----:B------:R-:W2:Y:S02]  /*96e0*/  @!P0 SYNCS.PHASECHK.TRANS64 P0, [R0+URZ], R3 ;  /* 0x00000003000085a7 */ /* 0x000ea400080010ff */
[----:B--2---:R-:W-:Y:S05]  /*96f0*/  @!P0 BRA `(.L_x_151) ;  /* 0xfffffffc00f08947 */ /* 0x004fea000383ffff */
[----:B------:R-:W-:Y:S05]  /*9700*/  BRA `(.L_x_152) ;  /* 0xffffffa000207947 */ /* 0x000fea000383ffff */
.L_x_64:
[----:B-1----:R-:W-:-:S07]  /*9710*/  MOV R0, UR7 ;  /* 0x0000000700007c02 */ /* 0x002fce0008000f00 */
.L_x_153:
[----:B-1----:R1:W2:Y:S02]  /*9720*/  SYNCS.PHASECHK.TRANS64.TRYWAIT P0, [R0+URZ], R2 ;  /* 0x00000002000075a7 */ /* 0x0022a400080011ff */
[----:B--2---:R-:W-:Y:S05]  /*9730*/  @!P0 NANOSLEEP.SYNCS 0x989680 ;  /* 0x009896800000895d */ /* 0x004fea0003900000 */
[----:B------:R-:W2:Y:S02]  /*9740*/  @!P0 SYNCS.PHASECHK.TRANS64 P0, [R0+URZ], R2 ;  /* 0x00000002000085a7 */ /* 0x000ea400080010ff */
[----:B--2---:R-:W-:Y:S05]  /*9750*/  @!P0 BRA `(.L_x_153) ;  /* 0xfffffffc00f08947 */ /* 0x004fea000383ffff */
[----:B------:R-:W-:Y:S05]  /*9760*/  BRA `(.L_x_154) ;  /* 0xffffffa0002c7947 */ /* 0x000fea000383ffff */
.L_x_69:
[----:B--2---:R2:W3:Y:S02]  /*9770*/  SYNCS.PHASECHK.TRANS64.TRYWAIT P0, [R0+URZ+0xa0], R2 ;  /* 0x0000a002000075a7 */ /* 0x0044e400080011ff */
[----:B---3--:R-:W-:Y:S05]  /*9780*/  @!P0 NANOSLEEP.SYNCS 0x989680 ;  /* 0x009896800000895d */ /* 0x008fea0003900000 */
[----:B------:R-:W3:Y:S02]  /*9790*/  @!P0 SYNCS.PHASECHK.TRANS64 P0, [R0+URZ+0xa0], R2 ;  /* 0x0000a002000085a7 */ /* 0x000ee400080010ff */
[----:B---3--:R-:W-:Y:S05]  /*97a0*/  @!P0 BRA `(.L_x_69) ;  /* 0xfffffffc00f08947 */ /* 0x008fea000383ffff */
[----:B------:R-:W-:Y:S05]  /*97b0*/  BRA `(.L_x_155) ;  /* 0xffffffa400387947 */ /* 0x000fea000383ffff */
.L_x_72:
[----:B------:R-:W-:Y:S07]  /*97c0*/  MOV R0, UR7 ;  /* 0x0000000700007c02 */ /* 0x000fee0008000f00 */
.L_x_156:
[----:B--2---:R2:W3:Y:S02]  /*97d0*/  SYNCS.PHASECHK.TRANS64.TRYWAIT P0, [R0+URZ+0x98], R2 ;  /* 0x00009802000075a7 */ /* 0x0044e400080011ff */
[----:B---3--:R-:W-:Y:S05]  /*97e0*/  @!P0 NANOSLEEP.SYNCS 0x989680 ;  /* 0x009896800000895d */ /* 0x008fea0003900000 */
[----:B------:R-:W3:Y:S02]  /*97f0*/  @!P0 SYNCS.PHASECHK.TRANS64 P0, [R0+URZ+0x98], R2 ;  /* 0x00009802000085a7 */ /* 0x000ee400080010ff */
[----:B---3--:R-:W-:Y:S05]  /*9800*/  @!P0 BRA `(.L_x_156) ;  /* 0xfffffffc00f08947 */ /* 0x008fea000383ffff */
[----:B------:R-:W-:Y:S05]  /*9810*/  BRA `(.L_x_71) ;  /* 0xffffffa800187947 */ /* 0x000fea000383ffff */
.L_x_75:
[----:B------:R-:W-:Y:S07]  /*9820*/  MOV R0, UR7 ;  /* 0x0000000700007c02 */ /* 0x000fee0008000f00 */
.L_x_157:
[----:B-1----:R1:W2:Y:S02]  /*9830*/  SYNCS.PHASECHK.TRANS64.TRYWAIT P0, [R0+URZ+0x70], R14 ;  /* 0x0000700e000075a7 */ /* 0x0022a400080011ff */
[----:B--2---:R-:W-:Y:S05]  /*9840*/  @!P0 NANOSLEEP.SYNCS 0x989680 ;  /* 0x009896800000895d */ /* 0x004fea0003900000 */
[----:B------:R-:W2:Y:S02]  /*9850*/  @!P0 SYNCS.PHASECHK.TRANS64 P0, [R0+URZ+0x70], R14 ;  /* 0x0000700e000085a7 */ /* 0x000ea400080010ff */
[----:B--2---:R-:W-:Y:S05]  /*9860*/  @!P0 BRA `(.L_x_157) ;  /* 0xfffffffc00f08947 */ /* 0x004fea000383ffff */
[----:B------:R-:W-:Y:S05]  /*9870*/  BRA `(.L_x_158) ;  /* 0xffffffa800907947 */ /* 0x000fea000383ffff */
.L_x_76:
[----:B------:R-:W-:Y:S07]  /*9880*/  MOV R0, UR7 ;  /* 0x0000000700007c02 */ /* 0x000fee0008000f00 */
.L_x_159:
[----:B-1----:R1:W2:Y:S02]  /*9890*/  SYNCS.PHASECHK.TRANS64.TRYWAIT P0, [R0+URZ+0x78], R14 ;  /* 0x0000780e000075a7 */ /* 0x0022a400080011ff */
[----:B--2---:R-:W-:Y:S05]  /*98a0*/  @!P0 NANOSLEEP.SYNCS 0x989680 ;  /* 0x009896800000895d */ /* 0x004fea0003900000 */
[----:B------:R-:W2:Y:S02]  /*98b0*/  @!P0 SYNCS.PHASECHK.TRANS64 P0, [R0+URZ+0x78], R14 ;  /* 0x0000780e000085a7 */ /* 0x000ea400080010ff */
[----:B--2---:R-:W-:Y:S05]  /*98c0*/  @!P0 BRA `(.L_x_159) ;  /* 0xfffffffc00f08947 */ /* 0x004fea000383ffff */
[----:B------:R-:W-:Y:S05]  /*98d0*/  BRA `(.L_x_160) ;  /* 0xffffffa800c87947 */ /* 0x000fea000383ffff */
.L_x_77:
[----:B------:R-:W-:Y:S07]  /*98e0*/  MOV R0, UR7 ;  /* 0x0000000700007c02 */ /* 0x000fee0008000f00 */
.L_x_161:
[----:B-1----:R1:W2:Y:S02]  /*98f0*/  SYNCS.PHASECHK.TRANS64.TRYWAIT P0, [R0+URZ+0x80], R14 ;  /* 0x0000800e000075a7 */ /* 0x0022a400080011ff */
[----:B--2---:R-:W-:Y:S05]  /*9900*/  @!P0 NANOSLEEP.SYNCS 0x989680 ;  /* 0x009896800000895d */ /* 0x004fea0003900000 */
[----:B------:R-:W2:Y:S02]  /*9910*/  @!P0 SYNCS.PHASECHK.TRANS64 P0, [R0+URZ+0x80], R14 ;  /* 0x0000800e000085a7 */ /* 0x000ea400080010ff */
[----:B--2---:R-:W-:Y:S05]  /*9920*/  @!P0 BRA `(.L_x_161) ;  /* 0xfffffffc00f08947 */ /* 0x004fea000383ffff */
[----:B------:R-:W-:Y:S05]  /*9930*/  BRA `(.L_x_162) ;  /* 0xffffffac000c7947 */ /* 0x000fea000383ffff */
.L_x_78:
[----:B------:R-:W-:Y:S07]  /*9940*/  MOV R0, UR7 ;  /* 0x0000000700007c02 */ /* 0x000fee0008000f00 */
.L_x_163:
[----:B-1----:R1:W2:Y:S02]  /*9950*/  SYNCS.PHASECHK.TRANS64.TRYWAIT P0, [R0+URZ+0x88], R14 ;  /* 0x0000880e000075a7 */ /* 0x0022a400080011ff */
[----:B--2---:R-:W-:Y:S05]  /*9960*/  @!P0 NANOSLEEP.SYNCS 0x989680 ;  /* 0x009896800000895d */ /* 0x004fea0003900000 */
[----:B------:R-:W2:Y:S02]  /*9970*/  @!P0 SYNCS.PHASECHK.TRANS64 P0, [R0+URZ+0x88], R14 ;  /* 0x0000880e000085a7 */ /* 0x000ea400080010ff */
[----:B--2---:R-:W-:Y:S05]  /*9980*/  @!P0 BRA `(.L_x_163) ;  /* 0xfffffffc00f08947 */ /* 0x004fea000383ffff */
[----:B------:R-:W-:Y:S05]  /*9990*/  BRA `(.L_x_164) ;  /* 0xffffffac00907947 */ /* 0x000fea000383ffff */
.L_x_80:
[----:B------:R-:W-:-:S07]  /*99a0*/  MOV R0, UR7 ;  /* 0x0000000700007c02 */ /* 0x000fce0008000f00 */
.L_x_165:
[----:B-1----:R1:W3:Y:S02]  /*99b0*/  SYNCS.PHASECHK.TRANS64.TRYWAIT P0, [R0+URZ+0x70], R2 ;  /* 0x00007002000075a7 */ /* 0x0022e400080011ff */
[----:B---3--:R-:W-:Y:S05]  /*99c0*/  @!P0 NANOSLEEP.SYNCS 0x989680 ;  /* 0x009896800000895d */ /* 0x008fea0003900000 */
[----:B------:R-:W3:Y:S02]  /*99d0*/  @!P0 SYNCS.PHASECHK.TRANS64 P0, [R0+URZ+0x70], R2 ;  /* 0x00007002000085a7 */ /* 0x000ee400080010ff */
[----:B---3--:R-:W-:Y:S05]  /*99e0*/  @!P0 BRA `(.L_x_165) ;  /* 0xfffffffc00f08947 */ /* 0x008fea000383ffff */
[----:B------:R-:W-:Y:S05]  /*99f0*/  BRA `(.L_x_166) ;  /* 0xffffffb000007947 */ /* 0x000fea000383ffff */
.L_x_81:
[----:B-1----:R-:W-:-:S07]  /*9a00*/  MOV R0, UR7 ;  /* 0x0000000700007c02 */ /* 0x002fce0008000f00 */
.L_x_167:
[----:B-1----:R1:W3:Y:S02]  /*9a10*/  SYNCS.PHASECHK.TRANS64.TRYWAIT P0, [R0+URZ+0x78], R2 ;  /* 0x00007802000075a7 */ /* 0x0022e400080011ff */
[----:B---3--:R-:W-:Y:S05]  /*9a20*/  @!P0 NANOSLEEP.SYNCS 0x989680 ;  /* 0x009896800000895d */ /* 0x008fea0003900000 */
[----:B------:R-:W3:Y:S02]  /*9a30*/  @!P0 SYNCS.PHASECHK.TRANS64 P0, [R0+URZ+0x78], R2 ;  /* 0x00007802000085a7 */ /* 0x000ee400080010ff */
[----:B---3--:R-:W-:Y:S05]  /*9a40*/  @!P0 BRA `(.L_x_167) ;  /* 0xfffffffc00f08947 */ /* 0x008fea000383ffff */
[----:B------:R-:W-:Y:S05]  /*9a50*/  BRA `(.L_x_168) ;  /* 0xffffffac00f07947 */ /* 0x000fea000383ffff */
.L_x_82:
[----:B-1----:R-:W-:-:S07]  /*9a60*/  MOV R0, UR7 ;  /* 0x0000000700007c02 */ /* 0x002fce0008000f00 */
.L_x_169:
[----:B-1----:R1:W3:Y:S02]  /*9a70*/  SYNCS.PHASECHK.TRANS64.TRYWAIT P0, [R0+URZ+0x80], R2 ;  /* 0x00008002000075a7 */ /* 0x0022e400080011ff */
[----:B---3--:R-:W-:Y:S05]  /*9a80*/  @!P0 NANOSLEEP.SYNCS 0x989680 ;  /* 0x009896800000895d */ /* 0x008fea0003900000 */
[----:B------:R-:W3:Y:S02]  /*9a90*/  @!P0 SYNCS.PHASECHK.TRANS64 P0, [R0+URZ+0x80], R2 ;  /* 0x00008002000085a7 */ /* 0x000ee400080010ff */
[----:B---3--:R-:W-:Y:S05]  /*9aa0*/  @!P0 BRA `(.L_x_169) ;  /* 0xfffffffc00f08947 */ /* 0x008fea000383ffff */
[----:B------:R-:W-:Y:S05]  /*9ab0*/  BRA `(.L_x_170) ;  /* 0xffffffac00e07947 */ /* 0x000fea000383ffff */
.L_x_84:
[----:B--2---:R2:W4:Y:S02]  /*9ac0*/  SYNCS.PHASECHK.TRANS64.TRYWAIT P0, [R0+URZ+0xa0], R2 ;  /* 0x0000a002000075a7 */ /* 0x00452400080011ff */
[----:B----4-:R-:W-:Y:S05]  /*9ad0*/  @!P0 NANOSLEEP.SYNCS 0x989680 ;  /* 0x009896800000895d */ /* 0x010fea0003900000 */
[----:B------:R-:W4:Y:S02]  /*9ae0*/  @!P0 SYNCS.PHASECHK.TRANS64 P0, [R0+URZ+0xa0], R2 ;  /* 0x0000a002000085a7 */ /* 0x000f2400080010ff */
[----:B----4-:R-:W-:Y:S05]  /*9af0*/  @!P0 BRA `(.L_x_84) ;  /* 0xfffffffc00f08947 */ /* 0x010fea000383ffff */
[----:B------:R-:W-:Y:S05]  /*9b00*/  BRA `(.L_x_171) ;  /* 0xffffffb000ac7947 */ /* 0x000fea000383ffff */
.L_x_95:
[----:B-1----:R1:W3:Y:S02]  /*9b10*/  SYNCS.PHASECHK.TRANS64.TRYWAIT P1, [R2+URZ+0x50], R0 ;  /* 0x00005000020075a7 */ /* 0x0022e400080211ff */
[----:B---3--:R-:W-:Y:S05]  /*9b20*/  @!P1 NANOSLEEP.SYNCS 0x989680 ;  /* 0x009896800000995d */ /* 0x008fea0003900000 */
[----:B------:R-:W3:Y:S02]  /*9b30*/  @!P1 SYNCS.PHASECHK.TRANS64 P1, [R2+URZ+0x50], R0 ;  /* 0x00005000020095a7 */ /* 0x000ee400080210ff */
[----:B---3--:R-:W-:Y:S05]  /*9b40*/  @!P1 BRA `(.L_x_95) ;  /* 0xfffffffc00f09947 */ /* 0x008fea000383ffff */
[----:B------:R-:W-:Y:S05]  /*9b50*/  BRA `(.L_x_94) ;  /* 0xffffffbc00c47947 */ /* 0x000fea000383ffff */
.L_x_97:
[----:B-1----:R1:W2:Y:S02]  /*9b60*/  SYNCS.PHASECHK.TRANS64.TRYWAIT P0, [R113+URZ+0xc0], R3 ;  /* 0x0000c003710075a7 */ /* 0x0022a400080011ff */
[----:B--2---:R-:W-:Y:S05]  /*9b70*/  @!P0 NANOSLEEP.SYNCS 0x989680 ;  /* 0x009896800000895d */ /* 0x004fea0003900000 */
[----:B------:R-:W2:Y:S02]  /*9b80*/  @!P0 SYNCS.PHASECHK.TRANS64 P0, [R113+URZ+0xc0], R3 ;  /* 0x0000c003710085a7 */ /* 0x000ea400080010ff */
[----:B--2---:R-:W-:Y:S05]  /*9b90*/  @!P0 BRA `(.L_x_97) ;  /* 0xfffffffc00f08947 */ /* 0x004fea000383ffff */
[----:B------:R-:W-:Y:S05]  /*9ba0*/  BRA `(.L_x_96) ;  /* 0xffffffc000187947 */ /* 0x000fea000383ffff */
.L_x_105:
[----:B--2---:R2:W3:Y:S02]  /*9bb0*/  SYNCS.PHASECHK.TRANS64.TRYWAIT P0, [R0+URZ+0x50], R3 ;  /* 0x00005003000075a7 */ /* 0x0044e400080011ff */
[----:B---3--:R-:W-:Y:S05]  /*9bc0*/  @!P0 NANOSLEEP.SYNCS 0x989680 ;  /* 0x009896800000895d */ /* 0x008fea0003900000 */
[----:B------:R-:W3:Y:S02]  /*9bd0*/  @!P0 SYNCS.PHASECHK.TRANS64 P0, [R0+URZ+0x50], R3 ;  /* 0x00005003000085a7 */ /* 0x000ee400080010ff */
[----:B---3--:R-:W-:Y:S05]  /*9be0*/  @!P0 BRA `(.L_x_105) ;  /* 0xfffffffc00f08947 */ /* 0x008fea000383ffff */
[----:B------:R-:W-:Y:S05]  /*9bf0*/  BRA `(.L_x_104) ;  /* 0xffffffcc00087947 */ /* 0x000fea000383ffff */
.L_x_113:
[----:B--2---:R2:W3:Y:S02]  /*9c00*/  SYNCS.PHASECHK.TRANS64.TRYWAIT P0, [R0+URZ+0x50], R4 ;  /* 0x00005004000075a7 */ /* 0x0044e400080011ff */
[----:B---3--:R-:W-:Y:S05]  /*9c10*/  @!P0 NANOSLEEP.SYNCS 0x989680 ;  /* 0x009896800000895d */ /* 0x008fea0003900000 */
[----:B------:R-:W3:Y:S02]  /*9c20*/  @!P0 SYNCS.PHASECHK.TRANS64 P0, [R0+URZ+0x50], R4 ;  /* 0x00005004000085a7 */ /* 0x000ee400080010ff */
[----:B---3--:R-:W-:Y:S05]  /*9c30*/  @!P0 BRA `(.L_x_113) ;  /* 0xfffffffc00f08947 */ /* 0x008fea000383ffff */
[----:B------:R-:W-:Y:S05]  /*9c40*/  BRA `(.L_x_112) ;  /* 0xffffffd8004c7947 */ /* 0x000fea000383ffff */
.L_x_121:
[----:B--2---:R2:W3:Y:S02]  /*9c50*/  SYNCS.PHASECHK.TRANS64.TRYWAIT P0, [R0+URZ+0x50], R4 ;  /* 0x00005004000075a7 */ /* 0x0044e400080011ff */
[----:B---3--:R-:W-:Y:S05]  /*9c60*/  @!P0 NANOSLEEP.SYNCS 0x989680 ;  /* 0x009896800000895d */ /* 0x008fea0003900000 */
[----:B------:R-:W3:Y:S02]  /*9c70*/  @!P0 SYNCS.PHASECHK.TRANS64 P0, [R0+URZ+0x50], R4 ;  /* 0x00005004000085a7 */ /* 0x000ee400080010ff */
[----:B---3--:R-:W-:Y:S05]  /*9c80*/  @!P0 BRA `(.L_x_121) ;  /* 0xfffffffc00f08947 */ /* 0x008fea000383ffff */
[----:B------:R-:W-:Y:S05]  /*9c90*/  BRA `(.L_x_120) ;  /* 0xffffffe4009c7947 */ /* 0x000fea000383ffff */
        .weak           $__internal_0_$__cuda_sm10x_tcgen05_guardrail_trap_col_being_dealloced_not_returned_by_alloc
        .type           $__internal_0_$__cuda_sm10x_tcgen05_guardrail_trap_col_being_dealloced_not_returned_by_alloc,@function
        .size           $__internal_0_$__cuda_sm10x_tcgen05_guardrail_trap_col_being_dealloced_not_returned_by_alloc,($__internal_1_$__cuda_sm10x_tcgen05_guardrail_trap_phase_invalid_during_alloc - $__internal_0_$__cuda_sm10x_tcgen05_guardrail_trap_col_being_dealloced_not_returned_by_alloc)
$__internal_0_$__cuda_sm10x_tcgen05_guardrail_trap_col_being_dealloced_not_returned_by_alloc:
[----:B------:R-:W-:Y:S05]  /*9ca0*/  BPT.TRAP 0x1 ;  /* 0x000000040000795c */ /* 0x000fea0000300000 */
[----:B------:R-:W-:-:S04]  /*9cb0*/  HFMA2 R3, -RZ, RZ, 0, 0 ;  /* 0x00000000ff037431 */ /* 0x000fc800000001ff */
[----:B------:R-:W-:Y:S05]  /*9cc0*/  RET.REL.NODEC R2 `(_ZN7cutlass13device_kernelINS_4gemm6kernel13GemmUniversalIN4cute5tupleIJiiiiEEENS1_10collective13CollectiveMmaINS1_35MainloopSm100TmaUmmaWarpSpecializedILi5ELi2ELi4ENS5_IJNS4_1CILi1EEESB_SB_EEEEENS5_IJNSA_ILi64EEENSA_ILi256EEENSA_ILi128EEEEEENS_12float_e4m3_tENS5_IJlSB_lEEESI_SJ_NS4_8TiledMMAINS4_8MMA_AtomIJNS4_10MMA_TraitsINS4_19SM100_MMA_F8F6F4_SSEJSI_SI_fSE_SF_NS4_17integral_constantINS4_4UMMA5MajorELSQ_0EEESR_NSO_INSP_7ScaleInELSS_0EEEST_EEEEEENS4_6LayoutISC_NS5_IJNSA_ILi0EEESX_SX_EEEEENS5_IJNS4_10UnderscoreES10_S10_EEEEENS4_13SM90_TMA_LOADENS4_14ComposedLayoutINS4_7SwizzleILi3ELi4ELi3EEENS4_18smem_ptr_flag_bitsILi8EEENSW_INS5_IJNSA_ILi8EEESG_EEENS5_IJSG_SB_EEEEEEEvNS4_8identityES13_S1D_vS1E_EENS_8epilogue10collective18CollectiveEpilogueINS1G_23Sm100TmaWarpSpecializedILi4ELi2ELi32ELb0ELb0EEEJSH_NS5_IJNSW_ISE_SB_EES1L_EEESI_SJ_SI_SJ_NS1G_6fusion15FusionCallbacksIS1K_NS1N_17LinearCombinationISI_fSI_fLNS_15FloatRoundStyleE2EEESH_S1M_JEEENS4_5SM1004TMEM4LOAD26SM100_TMEM_LOAD_16dp32b32xES13_NS14_INS15_ILi2ELi4ELi3EEES18_NSW_INS5_IJS19_SE_EEENS5_IJSE_SB_EEEEEEENS4_39AutoVectorizingCopyWithAssumedAlignmentILi128EEENS4_14SM90_TMA_STOREES21_S23_S23_EEEvvEEEEvNT_6ParamsE) ;  /* 0xffffff6002cc7950 */ /* 0x000fea0003c3ffff */
        .weak           $__internal_1_$__cuda_sm10x_tcgen05_guardrail_trap_phase_invalid_during_alloc
        .type           $__internal_1_$__cuda_sm10x_tcgen05_guardrail_trap_phase_invalid_during_alloc,@function
        .size           $__internal_1_$__cuda_sm10x_tcgen05_guardrail_trap_phase_invalid_during_alloc,($__internal_2_$__cuda_sm10x_tcgen05_guardrail_trap_unallocated_columns_being_dealloced - $__internal_1_$__cuda_sm10x_tcgen05_guardrail_trap_phase_invalid_during_alloc)
$__internal_1_$__cuda_sm10x_tcgen05_guardrail_trap_phase_invalid_during_alloc:
[----:B------:R-:W-:Y:S05]  /*9cd0*/  BPT.TRAP 0x1 ;  /* 0x000000040000795c */ /* 0x000fea0000300000 */
[----:B------:R-:W-:-:S04]  /*9ce0*/  MOV R3, 0x0 ;  /* 0x0000000000037802 */ /* 0x000fc80000000f00 */
[----:B------:R-:W-:Y:S05]  /*9cf0*/  RET.REL.NODEC R2 `(_ZN7cutlass13device_kernelINS_4gemm6kernel13GemmUniversalIN4cute5tupleIJiiiiEEENS1_10collective13CollectiveMmaINS1_35MainloopSm100TmaUmmaWarpSpecializedILi5ELi2ELi4ENS5_IJNS4_1CILi1EEESB_SB_EEEEENS5_IJNSA_ILi64EEENSA_ILi256EEENSA_ILi128EEEEEENS_12float_e4m3_tENS5_IJlSB_lEEESI_SJ_NS4_8TiledMMAINS4_8MMA_AtomIJNS4_10MMA_TraitsINS4_19SM100_MMA_F8F6F4_SSEJSI_SI_fSE_SF_NS4_17integral_constantINS4_4UMMA5MajorELSQ_0EEESR_NSO_INSP_7ScaleInELSS_0EEEST_EEEEEENS4_6LayoutISC_NS5_IJNSA_ILi0EEESX_SX_EEEEENS5_IJNS4_10UnderscoreES10_S10_EEEEENS4_13SM90_TMA_LOADENS4_14ComposedLayoutINS4_7SwizzleILi3ELi4ELi3EEENS4_18smem_ptr_flag_bitsILi8EEENSW_INS5_IJNSA_ILi8EEESG_EEENS5_IJSG_SB_EEEEEEEvNS4_8identityES13_S1D_vS1E_EENS_8epilogue10collective18CollectiveEpilogueINS1G_23Sm100TmaWarpSpecializedILi4ELi2ELi32ELb0ELb0EEEJSH_NS5_IJNSW_ISE_SB_EES1L_EEESI_SJ_SI_SJ_NS1G_6fusion15FusionCallbacksIS1K_NS1N_17LinearCombinationISI_fSI_fLNS_15FloatRoundStyleE2EEESH_S1M_JEEENS4_5SM1004TMEM4LOAD26SM100_TMEM_LOAD_16dp32b32xES13_NS14_INS15_ILi2ELi4ELi3EEES18_NSW_INS5_IJS19_SE_EEENS5_IJSE_SB_EEEEEEENS4_39AutoVectorizingCopyWithAssumedAlignmentILi128EEENS4_14SM90_TMA_STOREES21_S23_S23_EEEvvEEEEvNT_6ParamsE) ;  /* 0xffffff6002c07950 */ /* 0x000fea0003c3ffff */
        .weak           $__internal_2_$__cuda_sm10x_tcgen05_guardrail_trap_unallocated_columns_being_dealloced
        .type           $__internal_2_$__cuda_sm10x_tcgen05_guardrail_trap_unallocated_columns_being_dealloced,@function
        .size           $__internal_2_$__cuda_sm10x_tcgen05_guardrail_trap_unallocated_columns_being_dealloced,(.L_x_173 - $__internal_2_$__cuda_sm10x_tcgen05_guardrail_trap_unallocated_columns_being_dealloced)
$__internal_2_$__cuda_sm10x_tcgen05_guardrail_trap_unallocated_columns_being_dealloced:
[----:B------:R-:W-:Y:S05]  /*9d00*/  BPT.TRAP 0x1 ;  /* 0x000000040000795c */ /* 0x000fea0000300000 */
[----:B------:R-:W-:-:S04]  /*9d10*/  HFMA2 R3, -RZ, RZ, 0, 0 ;  /* 0x00000000ff037431 */ /* 0x000fc800000001ff */
[----:B------:R-:W-:Y:S05]  /*9d20*/  RET.REL.NODEC R2 `(_ZN7cutlass13device_kernelINS_4gemm6kernel13GemmUniversalIN4cute5tupleIJiiiiEEENS1_10collective13CollectiveMmaINS1_35MainloopSm100TmaUmmaWarpSpecializedILi5ELi2ELi4ENS5_IJNS4_1CILi1EEESB_SB_EEEEENS5_IJNSA_ILi64EEENSA_ILi256EEENSA_ILi128EEEEEENS_12float_e4m3_tENS5_IJlSB_lEEESI_SJ_NS4_8TiledMMAINS4_8MMA_AtomIJNS4_10MMA_TraitsINS4_19SM100_MMA_F8F6F4_SSEJSI_SI_fSE_SF_NS4_17integral_constantINS4_4UMMA5MajorELSQ_0EEESR_NSO_INSP_7ScaleInELSS_0EEEST_EEEEEENS4_6LayoutISC_NS5_IJNSA_ILi0EEESX_SX_EEEEENS5_IJNS4_10UnderscoreES10_S10_EEEEENS4_13SM90_TMA_LOADENS4_14ComposedLayoutINS4_7SwizzleILi3ELi4ELi3EEENS4_18smem_ptr_flag_bitsILi8EEENSW_INS5_IJNSA_ILi8EEESG_EEENS5_IJSG_SB_EEEEEEEvNS4_8identityES13_S1D_vS1E_EENS_8epilogue10collective18CollectiveEpilogueINS1G_23Sm100TmaWarpSpecializedILi4ELi2ELi32ELb0ELb0EEEJSH_NS5_IJNSW_ISE_SB_EES1L_EEESI_SJ_SI_SJ_NS1G_6fusion15FusionCallbacksIS1K_NS1N_17LinearCombinationISI_fSI_fLNS_15FloatRoundStyleE2EEESH_S1M_JEEENS4_5SM1004TMEM4LOAD26SM100_TMEM_LOAD_16dp32b32xES13_NS14_INS15_ILi2ELi4ELi3EEES18_NSW_INS5_IJS19_SE_EEENS5_IJSE_SB_EEEEEEENS4_39AutoVectorizingCopyWithAssumedAlignmentILi128EEENS4_14SM90_TMA_STOREES21_S23_S23_EEEvvEEEEvNT_6ParamsE) ;  /* 0xffffff6002b47950 */ /* 0x000fea0003c3ffff */
.L_x_172:
[----:B------:R-:W-:-:S00]  /*9d30*/  BRA `(.L_x_172) ;  /* 0xfffffffc00fc7947 */ /* 0x000fc0000383ffff */
[----:B------:R-:W-:-:S00]  /*9d40*/  NOP ;  /* 0x0000000000007918 */ /* 0x000fc00000000000 */
        /* <DEDUP_REMOVED lines=11> */
.L_x_173:


//--------------------- .nv.global.init           --------------------------
	.section	.nv.global.init,"aw",@progbits
.nv.global.init:
	.type		$str$27,@object
	.size		$str$27,($str$28 - $str$27)
$str$27:
        /*0000*/ 	.byte	0x28, 0x61, 0x64, 0x64, 0x72, 0x65, 0x73, 0x73, 0x20, 0x26, 0x20, 0x6d, 0x61, 0x73, 0x6b, 0x29
        /*0010*/ 	.byte	0x20, 0x3d, 0x3d, 0x20, 0x30, 0x00
	.type		$str$28,@object
	.size		$str$28,($str$26 - $str$28)
$str$28:
        /*0016*/ 	.byte	0x2f, 0x74, 0x6d, 0x70, 0x2f, 0x63, 0x75, 0x74, 0x6c, 0x61, 0x73, 0x73, 0x5f, 0x73, 0x77, 0x65
        /*0026*/ 	.byte	0x65, 0x70, 0x5f, 0x73, 0x72, 0x63, 0x2f, 0x69, 0x6e, 0x63, 0x6c, 0x75, 0x64, 0x65, 0x2f, 0x63
        /*0036*/ 	.byte	0x75, 0x74, 0x65, 0x2f, 0x70, 0x6f, 0x69, 0x6e, 0x74, 0x65, 0x72, 0x5f, 0x66, 0x6c, 0x61, 0x67
        /*0046*/ 	.byte	0x67, 0x65, 0x64, 0x2e, 0x68, 0x70, 0x70, 0x00
	.type		$str$26,@object
	.size		$str$26,($str$25 - $str$26)
$str$26:
        /*004e*/ 	.byte	0x2f, 0x74, 0x6d, 0x70, 0x2f, 0x63, 0x75, 0x74, 0x6c, 0x61, 0x73, 0x73, 0x5f, 0x73, 0x77, 0x65
        /*005e*/ 	.byte	0x65, 0x70, 0x5f, 0x73, 0x72, 0x63, 0x2f, 0x69, 0x6e, 0x63, 0x6c, 0x75, 0x64, 0x65, 0x2f, 0x63
        /*006e*/ 	.byte	0x75, 0x74, 0x65, 0x2f, 0x61, 0x74, 0x6f, 0x6d, 0x2f, 0x63, 0x6f, 0x70, 0x79, 0x5f, 0x74, 0x72
        /*007e*/ 	.byte	0x61, 0x69, 0x74, 0x73, 0x5f, 0x73, 0x6d, 0x31, 0x30, 0x30, 0x2e, 0x68, 0x70, 0x70, 0x00
	.type		$str$25,@object
	.size		$str$25,(__unnamed_1 - $str$25)
$str$25:
        /*008d*/ 	.byte	0x28, 0x28, 0x75, 0x69, 0x6e, 0x74, 0x33, 0x32, 0x5f, 0x74, 0x28, 0x74, 0x68, 0x72, 0x65, 0x61
        /*009d*/ 	.byte	0x64, 0x49, 0x64, 0x78, 0x2e, 0x78, 0x29, 0x20, 0x2f, 0x20, 0x33, 0x32, 0x29, 0x20, 0x25, 0x20
        /*00ad*/ 	.byte	0x34, 0x29, 0x20, 0x3d, 0x3d, 0x20, 0x28, 0x28, 0x28, 0x74, 0x6d, 0x65, 0x6d, 0x5f, 0x61, 0x64
        /*00bd*/ 	.byte	0x64, 0x72, 0x20, 0x3e, 0x3e, 0x20, 0x31, 0x36, 0x29, 0x20, 0x2f, 0x20, 0x33, 0x32, 0x29, 0x20
        /*00cd*/ 	.byte	0x25, 0x20, 0x34, 0x29, 0x00
	.type		__unnamed_1,@object
	.size		__unnamed_1,(__unnamed_2 - __unnamed_1)
__unnamed_1:
        /*00d2*/ 	.byte	0x61, 0x75, 0x74, 0x6f, 0x20, 0x63, 0x75, 0x74, 0x65, 0x3a, 0x3a, 0x61, 0x73, 0x5f, 0x70, 0x6f
        /* <DEDUP_REMOVED lines=24> */
        /*0262*/ 	.byte	0x3c, 0x34, 0x30, 0x39, 0x36, 0x3e, 0x3e, 0x3e, 0x3e, 0x5d, 0x00
	.type		__unnamed_2,@object
	.size		__unnamed_2,(__unnamed_3 - __unnamed_2)
__unnamed_2:
        /* <DEDUP_REMOVED lines=26> */
	.type		__unnamed_3,@object
	.size		__unnamed_3,(.L_3 - __unnamed_3)
__unnamed_3:
        /* <DEDUP_REMOVED lines=40> */
        /*0688*/ 	.byte	0x74, 0x65, 0x3a, 0x3a, 0x43, 0x3c, 0x30, 0x3e, 0x3e, 0x3e, 0x3e, 0x5d, 0x00
.L_3:


//--------------------- .nv.shared._ZN7cutlass13device_kernelINS_4gemm6kernel13GemmUniversalIN4cute5tupleIJiiiiEEENS1_10collective13CollectiveMmaINS1_35MainloopSm100TmaUmmaWarpSpecializedILi5ELi2ELi4ENS5_IJNS4_1CILi1EEESB_SB_EEEEENS5_IJNSA_ILi64EEENSA_ILi256EEENSA_ILi128EEEEEENS_12float_e4m3_tENS5_IJlSB_lEEESI_SJ_NS4_8TiledMMAINS4_8MMA_AtomIJNS4_10MMA_TraitsINS4_19SM100_MMA_F8F6F4_SSEJSI_SI_fSE_SF_NS4_17integral_constantINS4_4UMMA5MajorELSQ_0EEESR_NSO_INSP_7ScaleInELSS_0EEEST_EEEEEENS4_6LayoutISC_NS5_IJNSA_ILi0EEESX_SX_EEEEENS5_IJNS4_10UnderscoreES10_S10_EEEEENS4_13SM90_TMA_LOADENS4_14ComposedLayoutINS4_7SwizzleILi3ELi4ELi3EEENS4_18smem_ptr_flag_bitsILi8EEENSW_INS5_IJNSA_ILi8EEESG_EEENS5_IJSG_SB_EEEEEEEvNS4_8identityES13_S1D_vS1E_EENS_8epilogue10collective18CollectiveEpilogueINS1G_23Sm100TmaWarpSpecializedILi4ELi2ELi32ELb0ELb0EEEJSH_NS5_IJNSW_ISE_SB_EES1L_EEESI_SJ_SI_SJ_NS1G_6fusion15FusionCallbacksIS1K_NS1N_17LinearCombinationISI_fSI_fLNS_15FloatRoundStyleE2EEESH_S1M_JEEENS4_5SM1004TMEM4LOAD26SM100_TMEM_LOAD_16dp32b32xES13_NS14_INS15_ILi2ELi4ELi3EEES18_NSW_INS5_IJS19_SE_EEENS5_IJSE_SB_EEEEEEENS4_39AutoVectorizingCopyWithAssumedAlignmentILi128EEENS4_14SM90_TMA_STOREES21_S23_S23_EEEvvEEEEvNT_6ParamsE --------------------------
	.section	.nv.shared._ZN7cutlass13device_kernelINS_4gemm6kernel13GemmUniversalIN4cute5tupleIJiiiiEEENS1_10collective13CollectiveMmaINS1_35MainloopSm100TmaUmmaWarpSpecializedILi5ELi2ELi4ENS5_IJNS4_1CILi1EEESB_SB_EEEEENS5_IJNSA_ILi64EEENSA_ILi256EEENSA_ILi128EEEEEENS_12float_e4m3_tENS5_IJlSB_lEEESI_SJ_NS4_8TiledMMAINS4_8MMA_AtomIJNS4_10MMA_TraitsINS4_19SM100_MMA_F8F6F4_SSEJSI_SI_fSE_SF_NS4_17integral_constantINS4_4UMMA5MajorELSQ_0EEESR_NSO_INSP_7ScaleInELSS_0EEEST_EEEEEENS4_6LayoutISC_NS5_IJNSA_ILi0EEESX_SX_EEEEENS5_IJNS4_10UnderscoreES10_S10_EEEEENS4_13SM90_TMA_LOADENS4_14ComposedLayoutINS4_7SwizzleILi3ELi4ELi3EEENS4_18smem_ptr_flag_bitsILi8EEENSW_INS5_IJNSA_ILi8EEESG_EEENS5_IJSG_SB_EEEEEEEvNS4_8identityES13_S1D_vS1E_EENS_8epilogue10collective18CollectiveEpilogueINS1G_23Sm100TmaWarpSpecializedILi4ELi2ELi32ELb0ELb0EEEJSH_NS5_IJNSW_ISE_SB_EES1L_EEESI_SJ_SI_SJ_NS1G_6fusion15FusionCallbacksIS1K_NS1N_17LinearCombinationISI_fSI_fLNS_15FloatRoundStyleE2EEESH_S1M_JEEENS4_5SM1004TMEM4LOAD26SM100_TMEM_LOAD_16dp32b32xES13_NS14_INS15_ILi2ELi4ELi3EEES18_NSW_INS5_IJS19_SE_EEENS5_IJSE_SB_EEEEEEENS4_39AutoVectorizingCopyWithAssumedAlignmentILi128EEENS4_14SM90_TMA_STOREES21_S23_S23_EEEvvEEEEvNT_6ParamsE,"aw",@nobits
	.sectionflags	@""
	.align	16
	.zero		1024


//--------------------- .nv.shared.reserved.0     --------------------------
	.section	.nv.shared.reserved.0,"aw",@nobits
	.weak		__nv_reservedSMEM_offset_0_alias
	.size		__nv_reservedSMEM_offset_0_alias, 0, 64
	.other		__nv_reservedSMEM_offset_0_alias,@"STO_CUDA_RESERVED_SHARED STV_DEFAULT"
__nv_reservedSMEM_offset_0_alias:
	.zero		0
.nv.shared.reserved.0:
	.zero		64
	.weak		__nv_reservedSMEM_tcgen05_partition
	.type		__nv_reservedSMEM_tcgen05_partition,@object
	.size		__nv_reservedSMEM_tcgen05_partition,(.L_0 - __nv_reservedSMEM_tcgen05_partition)
__nv_reservedSMEM_tcgen05_partition:
	.zero		32
.L_0:


//--------------------- .nv.global                --------------------------
	.section	.nv.global,"aw",@nobits
.nv.global:
	.type		_ZN39_INTERNAL_df2e23e8_4_k_cu_2cd6f76d_81034cute1_E,@object
	.size		_ZN39_INTERNAL_df2e23e8_4_k_cu_2cd6f76d_81034cute1_E,(_ZN39_INTERNAL_df2e23e8_4_k_cu_2cd6f76d_81034cuda3std3__45__cpo6cbeginE - _ZN39_INTERNAL_df2e23e8_4_k_cu_2cd6f76d_81034cute1_E)
_ZN39_INTERNAL_df2e23e8_4_k_cu_2cd6f76d_81034cute1_E:
	.zero		1
	.type		_ZN39_INTERNAL_df2e23e8_4_k_cu_2cd6f76d_81034cuda3std3__45__cpo6cbeginE,@object
	.size		_ZN39_INTERNAL_df2e23e8_4_k_cu_2cd6f76d_81034cuda3std3__45__cpo6cbeginE,(_ZN39_INTERNAL_df2e23e8_4_k_cu_2cd6f76d_81034cuda3std3__48in_placeE - _ZN39_INTERNAL_df2e23e8_4_k_cu_2cd6f76d_81034cuda3std3__45__cpo6cbeginE)
_ZN39_INTERNAL_df2e23e8_4_k_cu_2cd6f76d_81034cuda3std3__45__cpo6cbeginE:
	.zero		1
	.type		_ZN39_INTERNAL_df2e23e8_4_k_cu_2cd6f76d_81034cuda3std3__48in_placeE,@object
	.size		_ZN39_INTERNAL_df2e23e8_4_k_cu_2cd6f76d_81034cuda3std3__48in_placeE,(_ZN39_INTERNAL_df2e23e8_4_k_cu_2cd6f76d_81034cuda3std6ranges3__45__cpo9iter_moveE - _ZN39_INTERNAL_df2e23e8_4_k_cu_2cd6f76d_81034cuda3std3__48in_placeE)
_ZN39_INTERNAL_df2e23e8_4_k_cu_2cd6f76d_81034cuda3std3__48in_placeE:
	.zero		1
	.type		_ZN39_INTERNAL_df2e23e8_4_k_cu_2cd6f76d_81034cuda3std6ranges3__45__cpo9iter_moveE,@object
	.size		_ZN39_INTERNAL_df2e23e8_4_k_cu_2cd6f76d_81034cuda3std6ranges3__45__cpo9iter_moveE,(_ZN39_INTERNAL_df2e23e8_4_k_cu_2cd6f76d_81034cuda3std3__45__cpo5beginE - _ZN39_INTERNAL_df2e23e8_4_k_cu_2cd6f76d_81034cuda3std6ranges3__45__cpo9iter_moveE)
_ZN39_INTERNAL_df2e23e8_4_k_cu_2cd6f76d_81034cuda3std6ranges3__45__cpo9iter_moveE:
	.zero		1
	.type		_ZN39_INTERNAL_df2e23e8_4_k_cu_2cd6f76d_81034cuda3std3__45__cpo5beginE,@object
	.size		_ZN39_INTERNAL_df2e23e8_4_k_cu_2cd6f76d_81034cuda3std3__45__cpo5beginE,(_ZN39_INTERNAL_df2e23e8_4_k_cu_2cd6f76d_81034cuda3std3__441_GLOBAL__N__df2e23e8_4_k_cu_2cd6f76d_81036ignoreE - _ZN39_INTERNAL_df2e23e8_4_k_cu_2cd6f76d_81034cuda3std3__45__cpo5beginE)
_ZN39_INTERNAL_df2e23e8_4_k_cu_2cd6f76d_81034cuda3std3__45__cpo5beginE:
	.zero		1
	.type		_ZN39_INTERNAL_df2e23e8_4_k_cu_2cd6f76d_81034cuda3std3__441_GLOBAL__N__df2e23e8_4_k_cu_2cd6f76d_81036ignoreE,@object
	.size		_ZN39_INTERNAL_df2e23e8_4_k_cu_2cd6f76d_81034cuda3std3__441_GLOBAL__N__df2e23e8_4_k_cu_2cd6f76d_81036ignoreE,(_ZN39_INTERNAL_df2e23e8_4_k_cu_2cd6f76d_81034cute7productE - _ZN39_INTERNAL_df2e23e8_4_k_cu_2cd6f76d_81034cuda3std3__441_GLOBAL__N__df2e23e8_4_k_cu_2cd6f76d_81036ignoreE)
_ZN39_INTERNAL_df2e23e8_4_k_cu_2cd6f76d_81034cuda3std3__441_GLOBAL__N__df2e23e8_4_k_cu_2cd6f76d_81036ignoreE:
	.zero		1
	.type		_ZN39_INTERNAL_df2e23e8_4_k_cu_2cd6f76d_81034cute7productE,@object
	.size		_ZN39_INTERNAL_df2e23e8_4_k_cu_2cd6f76d_81034cute7productE,(_ZN39_INTERNAL_df2e23e8_4_k_cu_2cd6f76d_81034cuda3std3__45__cpo3endE - _ZN39_INTERNAL_df2e23e8_4_k_cu_2cd6f76d_81034cute7productE)
_ZN39_INTERNAL_df2e23e8_4_k_cu_2cd6f76d_81034cute7productE:
	.zero		1
	.type		_ZN39_INTERNAL_df2e23e8_4_k_cu_2cd6f76d_81034cuda3std3__45__cpo3endE,@object
	.size		_ZN39_INTERNAL_df2e23e8_4_k_cu_2cd6f76d_81034cuda3std3__45__cpo3endE,(_ZN39_INTERNAL_df2e23e8_4_k_cu_2cd6f76d_81034cuda3std3__419piecewise_constructE - _ZN39_INTERNAL_df2e23e8_4_k_cu_2cd6f76d_81034cuda3std3__45__cpo3endE)
_ZN39_INTERNAL_df2e23e8_4_k_cu_2cd6f76d_81034cuda3std3__45__cpo3endE:
	.zero		1
	.type		_ZN39_INTERNAL_df2e23e8_4_k_cu_2cd6f76d_81034cuda3std3__419piecewise_constructE,@object
	.size		_ZN39_INTERNAL_df2e23e8_4_k_cu_2cd6f76d_81034cuda3std3__419piecewise_constructE,(_ZN39_INTERNAL_df2e23e8_4_k_cu_2cd6f76d_81034cuda3std3__45__cpo4cendE - _ZN39_INTERNAL_df2e23e8_4_k_cu_2cd6f76d_81034cuda3std3__419piecewise_constructE)
_ZN39_INTERNAL_df2e23e8_4_k_cu_2cd6f76d_81034cuda3std3__419piecewise_constructE:
	.zero		1
	.type		_ZN39_INTERNAL_df2e23e8_4_k_cu_2cd6f76d_81034cuda3std3__45__cpo4cendE,@object
	.size		_ZN39_INTERNAL_df2e23e8_4_k_cu_2cd6f76d_81034cuda3std3__45__cpo4cendE,(_ZN39_INTERNAL_df2e23e8_4_k_cu_2cd6f76d_81034cuda3std6ranges3__45__cpo4swapE - _ZN39_INTERNAL_df2e23e8_4_k_cu_2cd6f76d_81034cuda3std3__45__cpo4cendE)
_ZN39_INTERNAL_df2e23e8_4_k_cu_2cd6f76d_81034cuda3std3__45__cpo4cendE:
	.zero		1
	.type		_ZN39_INTERNAL_df2e23e8_4_k_cu_2cd6f76d_81034cuda3std6ranges3__45__cpo4swapE,@object
	.size		_ZN39_INTERNAL_df2e23e8_4_k_cu_2cd6f76d_81034cuda3std6ranges3__45__cpo4swapE,(.L_11 - _ZN39_INTERNAL_df2e23e8_4_k_cu_2cd6f76d_81034cuda3std6ranges3__45__cpo4swapE)
_ZN39_INTERNAL_df2e23e8_4_k_cu_2cd6f76d_81034cuda3std6ranges3__45__cpo4swapE:
	.zero		1
.L_11:


//--------------------- .nv.constant0._ZN7cutlass13device_kernelINS_4gemm6kernel13GemmUniversalIN4cute5tupleIJiiiiEEENS1_10collective13CollectiveMmaINS1_35MainloopSm100TmaUmmaWarpSpecializedILi5ELi2ELi4ENS5_IJNS4_1CILi1EEESB_SB_EEEEENS5_IJNSA_ILi64EEENSA_ILi256EEENSA_ILi128EEEEEENS_12float_e4m3_tENS5_IJlSB_lEEESI_SJ_NS4_8TiledMMAINS4_8MMA_AtomIJNS4_10MMA_TraitsINS4_19SM100_MMA_F8F6F4_SSEJSI_SI_fSE_SF_NS4_17integral_constantINS4_4UMMA5MajorELSQ_0EEESR_NSO_INSP_7ScaleInELSS_0EEEST_EEEEEENS4_6LayoutISC_NS5_IJNSA_ILi0EEESX_SX_EEEEENS5_IJNS4_10UnderscoreES10_S10_EEEEENS4_13SM90_TMA_LOADENS4_14ComposedLayoutINS4_7SwizzleILi3ELi4ELi3EEENS4_18smem_ptr_flag_bitsILi8EEENSW_INS5_IJNSA_ILi8EEESG_EEENS5_IJSG_SB_EEEEEEEvNS4_8identityES13_S1D_vS1E_EENS_8epilogue10collective18CollectiveEpilogueINS1G_23Sm100TmaWarpSpecializedILi4ELi2ELi32ELb0ELb0EEEJSH_NS5_IJNSW_ISE_SB_EES1L_EEESI_SJ_SI_SJ_NS1G_6fusion15FusionCallbacksIS1K_NS1N_17LinearCombinationISI_fSI_fLNS_15FloatRoundStyleE2EEESH_S1M_JEEENS4_5SM1004TMEM4LOAD26SM100_TMEM_LOAD_16dp32b32xES13_NS14_INS15_ILi2ELi4ELi3EEES18_NSW_INS5_IJS19_SE_EEENS5_IJSE_SB_EEEEEEENS4_39AutoVectorizingCopyWithAssumedAlignmentILi128EEENS4_14SM90_TMA_STOREES21_S23_S23_EEEvvEEEEvNT_6ParamsE --------------------------
	.section	.nv.constant0._ZN7cutlass13device_kernelINS_4gemm6kernel13GemmUniversalIN4cute5tupleIJiiiiEEENS1_10collective13CollectiveMmaINS1_35MainloopSm100TmaUmmaWarpSpecializedILi5ELi2ELi4ENS5_IJNS4_1CILi1EEESB_SB_EEEEENS5_IJNSA_ILi64EEENSA_ILi256EEENSA_ILi128EEEEEENS_12float_e4m3_tENS5_IJlSB_lEEESI_SJ_NS4_8TiledMMAINS4_8MMA_AtomIJNS4_10MMA_TraitsINS4_19SM100_MMA_F8F6F4_SSEJSI_SI_fSE_SF_NS4_17integral_constantINS4_4UMMA5MajorELSQ_0EEESR_NSO_INSP_7ScaleInELSS_0EEEST_EEEEEENS4_6LayoutISC_NS5_IJNSA_ILi0EEESX_SX_EEEEENS5_IJNS4_10UnderscoreES10_S10_EEEEENS4_13SM90_TMA_LOADENS4_14ComposedLayoutINS4_7SwizzleILi3ELi4ELi3EEENS4_18smem_ptr_flag_bitsILi8EEENSW_INS5_IJNSA_ILi8EEESG_EEENS5_IJSG_SB_EEEEEEEvNS4_8identityES13_S1D_vS1E_EENS_8epilogue10collective18CollectiveEpilogueINS1G_23Sm100TmaWarpSpecializedILi4ELi2ELi32ELb0ELb0EEEJSH_NS5_IJNSW_ISE_SB_EES1L_EEESI_SJ_SI_SJ_NS1G_6fusion15FusionCallbacksIS1K_NS1N_17LinearCombinationISI_fSI_fLNS_15FloatRoundStyleE2EEESH_S1M_JEEENS4_5SM1004TMEM4LOAD26SM100_TMEM_LOAD_16dp32b32xES13_NS14_INS15_ILi2ELi4ELi3EEES18_NSW_INS5_IJS19_SE_EEENS5_IJSE_SB_EEEEEEENS4_39AutoVectorizingCopyWithAssumedAlignmentILi128EEENS4_14SM90_TMA_STOREES21_S23_S23_EEEvvEEEEvNT_6ParamsE,"a",@progbits
	.sectionflags	@""
	.align	4
.nv.constant0._ZN7cutlass13device_kernelINS_4gemm6kernel13GemmUniversalIN4cute5tupleIJiiiiEEENS1_10collective13CollectiveMmaINS1_35MainloopSm100TmaUmmaWarpSpecializedILi5ELi2ELi4ENS5_IJNS4_1CILi1EEESB_SB_EEEEENS5_IJNSA_ILi64EEENSA_ILi256EEENSA_ILi128EEEEEENS_12float_e4m3_tENS5_IJlSB_lEEESI_SJ_NS4_8TiledMMAINS4_8MMA_AtomIJNS4_10MMA_TraitsINS4_19SM100_MMA_F8F6F4_SSEJSI_SI_fSE_SF_NS4_17integral_constantINS4_4UMMA5MajorELSQ_0EEESR_NSO_INSP_7ScaleInELSS_0EEEST_EEEEEENS4_6LayoutISC_NS5_IJNSA_ILi0EEESX_SX_EEEEENS5_IJNS4_10UnderscoreES10_S10_EEEEENS4_13SM90_TMA_LOADENS4_14ComposedLayoutINS4_7SwizzleILi3ELi4ELi3EEENS4_18smem_ptr_flag_bitsILi8EEENSW_INS5_IJNSA_ILi8EEESG_EEENS5_IJSG_SB_EEEEEEEvNS4_8identityES13_S1D_vS1E_EENS_8epilogue10collective18CollectiveEpilogueINS1G_23Sm100TmaWarpSpecializedILi4ELi2ELi32ELb0ELb0EEEJSH_NS5_IJNSW_ISE_SB_EES1L_EEESI_SJ_SI_SJ_NS1G_6fusion15FusionCallbacksIS1K_NS1N_17LinearCombinationISI_fSI_fLNS_15FloatRoundStyleE2EEESH_S1M_JEEENS4_5SM1004TMEM4LOAD26SM100_TMEM_LOAD_16dp32b32xES13_NS14_INS15_ILi2ELi4ELi3EEES18_NSW_INS5_IJS19_SE_EEENS5_IJSE_SB_EEEEEEENS4_39AutoVectorizingCopyWithAssumedAlignmentILi128EEENS4_14SM90_TMA_STOREES21_S23_S23_EEEvvEEEEvNT_6ParamsE:
	.zero		2944


//--------------------- SYMBOLS --------------------------

	.type		.nv.reservedSmem.offset0,@object
	.size		.nv.reservedSmem.offset0,0x4
	.type		.nv.reservedSmem.cap,@object
	.size		.nv.reservedSmem.cap,0x4
	.type		__assertfail,@function
